// auto-generated by cutlass_sweep.conv — config: {"arch": "sm_100", "cluster_m": 2, "cluster_n": 1, "conv_kind": "fprop", "dtype": "e4m3", "ndim": 2, "tile_k": 32, "tile_m": 256, "tile_n": 64}
#include "cutlass/cutlass.h"
#include "cute/tensor.hpp"
#include "cutlass/kernel_hardware_info.hpp"
#include "cutlass/conv/convolution.h"
#include "cutlass/conv/dispatch_policy.hpp"
#include "cutlass/conv/collective/collective_builder.hpp"
#include "cutlass/conv/kernel/conv_universal.hpp"
#include "cutlass/conv/device/conv_universal_adapter.hpp"
#include "cutlass/epilogue/collective/collective_builder.hpp"

using namespace cute;
using Elem = cutlass::float_e4m3_t;
using Acc  = float;
using LayoutAB = cutlass::layout::TensorNHWC;
using LayoutC  = cutlass::layout::TensorNHWC;
constexpr auto ConvOp = cutlass::conv::Operator::kFprop;
using TileShape    = Shape<_256, _64, Shape<_32>>;
using ClusterShape = Shape<_2, _1, _1>;

using CollectiveEpilogue = typename cutlass::epilogue::collective::CollectiveBuilder<
    cutlass::arch::Sm100, cutlass::arch::OpClassTensorOp,
    TileShape, ClusterShape,
    cutlass::epilogue::collective::EpilogueTileAuto,
    Acc, Acc,
    Elem, LayoutC, 128 / cutlass::sizeof_bits<Elem>::value,
    Elem, LayoutC, 128 / cutlass::sizeof_bits<Elem>::value,
    cutlass::epilogue::collective::EpilogueScheduleAuto
  >::CollectiveOp;

using CollectiveMainloop = typename cutlass::conv::collective::CollectiveBuilder<
    cutlass::arch::Sm100, cutlass::arch::OpClassTensorOp, ConvOp,
    Elem, LayoutAB, 128 / cutlass::sizeof_bits<Elem>::value,
    Elem, LayoutAB, 128 / cutlass::sizeof_bits<Elem>::value,
    Acc,
    TileShape, ClusterShape,
    cutlass::conv::collective::StageCountAutoCarveout<
        static_cast<int>(sizeof(typename CollectiveEpilogue::SharedStorage))>,
    cutlass::conv::collective::KernelScheduleAuto
  >::CollectiveOp;

using ProblemShape = cutlass::conv::ConvProblemShape<
    ConvOp, CollectiveMainloop::DispatchPolicy::NumSpatialDimensions>;
using ConvKernel = cutlass::conv::kernel::ConvUniversal<
    ProblemShape, CollectiveMainloop, CollectiveEpilogue>;
using Conv = cutlass::conv::device::ConvUniversalAdapter<ConvKernel>;

auto* _anchor = &cutlass::device_kernel<ConvKernel>;


// ===== COMPILED SASS (sm_100a) =====

	.target	sm_100a

	.elftype	@"ET_EXEC"


//--------------------- .note.nv.tkinfo           --------------------------
	.section	.note.nv.tkinfo,"",@"SHT_NOTE"
	.sectionflags	@"SHF_NOTE_NV_TKINFO"
	.tkinfo
        /*0018*/ 	.word	0x00000002
        /*0030*/ 	.string	""
        /*0030*/ 	.string	"ptxas"
        /*0030*/ 	.string	"Cuda compilation tools, release 13.0, V13.0.88"
        /*0030*/ 	.string	"Build cuda_13.0.r13.0/compiler.36424714_0"
        /*0030*/ 	.string	"-arch sm_100a -m 64 "



//--------------------- .note.nv.cuinfo           --------------------------
	.section	.note.nv.cuinfo,"",@"SHT_NOTE"
	.sectionflags	@"SHF_NOTE_NV_CUINFO"
        /*0018*/ 	.short	0x0002
        /*001a*/ 	.short	0x0064
        /*001c*/ 	.short	0x0082
	.zero		2


//--------------------- .nv.info                  --------------------------
	.section	.nv.info,"",@"SHT_CUDA_INFO"
	.align	4


	//----- nvinfo : EIATTR_REGCOUNT
	.align		4
        /*0000*/ 	.byte	0x04, 0x2f
        /*0002*/ 	.short	(.L_19 - .L_18)
	.align		4
.L_18:
        /*0004*/ 	.word	index@(_ZN7cutlass13device_kernelINS_4conv6kernel13ConvUniversalINS1_16ConvProblemShapeILNS1_8OperatorE0ELi2EEENS1_10collective14CollectiveConvINS1_47MainloopSm100TmaUmmaWarpSpecializedImplicitGemmILS5_0ELi41ELi2ELi1ELi2EN4cute5tupleIJNSA_1CILi2EEENSC_ILi1EEESE_EEEEENSB_IJNSC_ILi256EEENSC_ILi64EEENSB_IJNSC_ILi32EEEEEEEEENS_12float_e4m3_tESM_NSA_8TiledMMAINSA_8MMA_AtomIJNSA_10MMA_TraitsINSA_25SM100_MMA_F8F6F4_2x1SM_SSEJSM_SM_fSH_SI_NSA_17integral_constantINSA_4UMMA5MajorELST_0EEESU_NSR_INSS_7ScaleInELSV_0EEESW_EEEEEENSA_6LayoutINSB_IJSE_SE_SE_EEENSB_IJNSC_ILi0EEES11_S11_EEEEENSB_IJNSA_10UnderscoreES14_S14_EEEEENS7_6detail27Sm100ImplicitGemmTileTraitsINSA_25SM100_TMA_2SM_LOAD_IM2COLENSA_14ComposedLayoutINSA_7SwizzleILi1ELi4ELi3EEENSA_18smem_ptr_flag_bitsILi8EEENSZ_INSB_IJNSC_ILi8EEESJ_EEENSB_IJSJ_SE_EEEEEEEvEENS18_INSA_18SM100_TMA_2SM_LOADES1J_vEEEENS_8epilogue10collective18CollectiveEpilogueINS1O_23Sm100TmaWarpSpecializedILi1ELi1ELi64ELb0ELb0EEEJNSB_IJNSC_ILi128EEESI_SK_EEENSB_IJNSZ_IS1T_SE_EENSZ_ISI_SE_EEEEESM_NSB_IJNSB_IJlllEEESE_S11_EEESM_S1Z_NS1O_6fusion15FusionCallbacksIS1S_NS20_17LinearCombinationISM_fSM_fLNS_15FloatRoundStyleE2EEES1U_S1X_JEEENSA_5SM1004TMEM4LOAD26SM100_TMEM_LOAD_32dp32b64xENSA_20SM90_TMA_LOAD_IM2COLENS1A_INS1B_ILi2ELi4ELi3EEES1E_NSZ_INSB_IJS1F_SI_EEENSB_IJSI_SE_EEEEEEENSA_39AutoVectorizingCopyWithAssumedAlignmentILi128EEENSA_21SM90_TMA_STORE_IM2COLES2F_S2H_S2H_EEEvvEEEEvNT_6ParamsE)
        /*0008*/ 	.word	0x000000a8


	//----- nvinfo : EIATTR_FRAME_SIZE
	.align		4
.L_19:
        /*000c*/ 	.byte	0x04, 0x11
        /*000e*/ 	.short	(.L_21 - .L_20)
	.align		4
.L_20:
        /*0010*/ 	.word	index@($__internal_2_$__cuda_sm10x_tcgen05_guardrail_trap_unallocated_columns_being_dealloced)
        /*0014*/ 	.word	0x00000008


	//----- nvinfo : EIATTR_FRAME_SIZE
	.align		4
.L_21:
        /*0018*/ 	.byte	0x04, 0x11
        /*001a*/ 	.short	(.L_23 - .L_22)
	.align		4
.L_22:
        /*001c*/ 	.word	index@($__internal_1_$__cuda_sm10x_tcgen05_guardrail_trap_phase_invalid_during_alloc)
        /*0020*/ 	.word	0x00000008


	//----- nvinfo : EIATTR_FRAME_SIZE
	.align		4
.L_23:
        /*0024*/ 	.byte	0x04, 0x11
        /*0026*/ 	.short	(.L_25 - .L_24)
	.align		4
.L_24:
        /*0028*/ 	.word	index@($__internal_0_$__cuda_sm10x_tcgen05_guardrail_trap_col_being_dealloced_not_returned_by_alloc)
        /*002c*/ 	.word	0x00000008


	//----- nvinfo : EIATTR_FRAME_SIZE
	.align		4
.L_25:
        /*0030*/ 	.byte	0x04, 0x11
        /*0032*/ 	.short	(.L_27 - .L_26)
	.align		4
.L_26:
        /*0034*/ 	.word	index@(_ZN7cutlass13device_kernelINS_4conv6kernel13ConvUniversalINS1_16ConvProblemShapeILNS1_8OperatorE0ELi2EEENS1_10collective14CollectiveConvINS1_47MainloopSm100TmaUmmaWarpSpecializedImplicitGemmILS5_0ELi41ELi2ELi1ELi2EN4cute5tupleIJNSA_1CILi2EEENSC_ILi1EEESE_EEEEENSB_IJNSC_ILi256EEENSC_ILi64EEENSB_IJNSC_ILi32EEEEEEEEENS_12float_e4m3_tESM_NSA_8TiledMMAINSA_8MMA_AtomIJNSA_10MMA_TraitsINSA_25SM100_MMA_F8F6F4_2x1SM_SSEJSM_SM_fSH_SI_NSA_17integral_constantINSA_4UMMA5MajorELST_0EEESU_NSR_INSS_7ScaleInELSV_0EEESW_EEEEEENSA_6LayoutINSB_IJSE_SE_SE_EEENSB_IJNSC_ILi0EEES11_S11_EEEEENSB_IJNSA_10UnderscoreES14_S14_EEEEENS7_6detail27Sm100ImplicitGemmTileTraitsINSA_25SM100_TMA_2SM_LOAD_IM2COLENSA_14ComposedLayoutINSA_7SwizzleILi1ELi4ELi3EEENSA_18smem_ptr_flag_bitsILi8EEENSZ_INSB_IJNSC_ILi8EEESJ_EEENSB_IJSJ_SE_EEEEEEEvEENS18_INSA_18SM100_TMA_2SM_LOADES1J_vEEEENS_8epilogue10collective18CollectiveEpilogueINS1O_23Sm100TmaWarpSpecializedILi1ELi1ELi64ELb0ELb0EEEJNSB_IJNSC_ILi128EEESI_SK_EEENSB_IJNSZ_IS1T_SE_EENSZ_ISI_SE_EEEEESM_NSB_IJNSB_IJlllEEESE_S11_EEESM_S1Z_NS1O_6fusion15FusionCallbacksIS1S_NS20_17LinearCombinationISM_fSM_fLNS_15FloatRoundStyleE2EEES1U_S1X_JEEENSA_5SM1004TMEM4LOAD26SM100_TMEM_LOAD_32dp32b64xENSA_20SM90_TMA_LOAD_IM2COLENS1A_INS1B_ILi2ELi4ELi3EEES1E_NSZ_INSB_IJS1F_SI_EEENSB_IJSI_SE_EEEEEEENSA_39AutoVectorizingCopyWithAssumedAlignmentILi128EEENSA_21SM90_TMA_STORE_IM2COLES2F_S2H_S2H_EEEvvEEEEvNT_6ParamsE)
        /*0038*/ 	.word	0x00000008


	//----- nvinfo : EIATTR_MIN_STACK_SIZE
	.align		4
.L_27:
        /*003c*/ 	.byte	0x04, 0x12
        /*003e*/ 	.short	(.L_29 - .L_28)
	.align		4
.L_28:
        /*0040*/ 	.word	index@(_ZN7cutlass13device_kernelINS_4conv6kernel13ConvUniversalINS1_16ConvProblemShapeILNS1_8OperatorE0ELi2EEENS1_10collective14CollectiveConvINS1_47MainloopSm100TmaUmmaWarpSpecializedImplicitGemmILS5_0ELi41ELi2ELi1ELi2EN4cute5tupleIJNSA_1CILi2EEENSC_ILi1EEESE_EEEEENSB_IJNSC_ILi256EEENSC_ILi64EEENSB_IJNSC_ILi32EEEEEEEEENS_12float_e4m3_tESM_NSA_8TiledMMAINSA_8MMA_AtomIJNSA_10MMA_TraitsINSA_25SM100_MMA_F8F6F4_2x1SM_SSEJSM_SM_fSH_SI_NSA_17integral_constantINSA_4UMMA5MajorELST_0EEESU_NSR_INSS_7ScaleInELSV_0EEESW_EEEEEENSA_6LayoutINSB_IJSE_SE_SE_EEENSB_IJNSC_ILi0EEES11_S11_EEEEENSB_IJNSA_10UnderscoreES14_S14_EEEEENS7_6detail27Sm100ImplicitGemmTileTraitsINSA_25SM100_TMA_2SM_LOAD_IM2COLENSA_14ComposedLayoutINSA_7SwizzleILi1ELi4ELi3EEENSA_18smem_ptr_flag_bitsILi8EEENSZ_INSB_IJNSC_ILi8EEESJ_EEENSB_IJSJ_SE_EEEEEEEvEENS18_INSA_18SM100_TMA_2SM_LOADES1J_vEEEENS_8epilogue10collective18CollectiveEpilogueINS1O_23Sm100TmaWarpSpecializedILi1ELi1ELi64ELb0ELb0EEEJNSB_IJNSC_ILi128EEESI_SK_EEENSB_IJNSZ_IS1T_SE_EENSZ_ISI_SE_EEEEESM_NSB_IJNSB_IJlllEEESE_S11_EEESM_S1Z_NS1O_6fusion15FusionCallbacksIS1S_NS20_17LinearCombinationISM_fSM_fLNS_15FloatRoundStyleE2EEES1U_S1X_JEEENSA_5SM1004TMEM4LOAD26SM100_TMEM_LOAD_32dp32b64xENSA_20SM90_TMA_LOAD_IM2COLENS1A_INS1B_ILi2ELi4ELi3EEES1E_NSZ_INSB_IJS1F_SI_EEENSB_IJSI_SE_EEEEEEENSA_39AutoVectorizingCopyWithAssumedAlignmentILi128EEENSA_21SM90_TMA_STORE_IM2COLES2F_S2H_S2H_EEEvvEEEEvNT_6ParamsE)
        /*0044*/ 	.word	0x00000008
.L_29:


//--------------------- .nv.compat                --------------------------
	.section	.nv.compat,"",@"SHT_CUDA_COMPAT_INFO"
	.align	4
        /*0000*/ 	.byte	0x02, 0x09, 0x01, 0x00, 0x02, 0x02, 0x02, 0x00, 0x02, 0x05, 0x05, 0x00, 0x03, 0x07, 0x01, 0x01
        /*0010*/ 	.byte	0x02, 0x03, 0x01, 0x00, 0x02, 0x06, 0x01, 0x00, 0x04, 0x0b, 0x08, 0x00, 0x09, 0x00, 0x00, 0x00
        /*0020*/ 	.byte	0x00, 0x00, 0x00, 0x00


//--------------------- .nv.info._ZN7cutlass13device_kernelINS_4conv6kernel13ConvUniversalINS1_16ConvProblemShapeILNS1_8OperatorE0ELi2EEENS1_10collective14CollectiveConvINS1_47MainloopSm100TmaUmmaWarpSpecializedImplicitGemmILS5_0ELi41ELi2ELi1ELi2EN4cute5tupleIJNSA_1CILi2EEENSC_ILi1EEESE_EEEEENSB_IJNSC_ILi256EEENSC_ILi64EEENSB_IJNSC_ILi32EEEEEEEEENS_12float_e4m3_tESM_NSA_8TiledMMAINSA_8MMA_AtomIJNSA_10MMA_TraitsINSA_25SM100_MMA_F8F6F4_2x1SM_SSEJSM_SM_fSH_SI_NSA_17integral_constantINSA_4UMMA5MajorELST_0EEESU_NSR_INSS_7ScaleInELSV_0EEESW_EEEEEENSA_6LayoutINSB_IJSE_SE_SE_EEENSB_IJNSC_ILi0EEES11_S11_EEEEENSB_IJNSA_10UnderscoreES14_S14_EEEEENS7_6detail27Sm100ImplicitGemmTileTraitsINSA_25SM100_TMA_2SM_LOAD_IM2COLENSA_14ComposedLayoutINSA_7SwizzleILi1ELi4ELi3EEENSA_18smem_ptr_flag_bitsILi8EEENSZ_INSB_IJNSC_ILi8EEESJ_EEENSB_IJSJ_SE_EEEEEEEvEENS18_INSA_18SM100_TMA_2SM_LOADES1J_vEEEENS_8epilogue10collective18CollectiveEpilogueINS1O_23Sm100TmaWarpSpecializedILi1ELi1ELi64ELb0ELb0EEEJNSB_IJNSC_ILi128EEESI_SK_EEENSB_IJNSZ_IS1T_SE_EENSZ_ISI_SE_EEEEESM_NSB_IJNSB_IJlllEEESE_S11_EEESM_S1Z_NS1O_6fusion15FusionCallbacksIS1S_NS20_17LinearCombinationISM_fSM_fLNS_15FloatRoundStyleE2EEES1U_S1X_JEEENSA_5SM1004TMEM4LOAD26SM100_TMEM_LOAD_32dp32b64xENSA_20SM90_TMA_LOAD_IM2COLENS1A_INS1B_ILi2ELi4ELi3EEES1E_NSZ_INSB_IJS1F_SI_EEENSB_IJSI_SE_EEEEEEENSA_39AutoVectorizingCopyWithAssumedAlignmentILi128EEENSA_21SM90_TMA_STORE_IM2COLES2F_S2H_S2H_EEEvvEEEEvNT_6ParamsE --------------------------
	.section	.nv.info._ZN7cutlass13device_kernelINS_4conv6kernel13ConvUniversalINS1_16ConvProblemShapeILNS1_8OperatorE0ELi2EEENS1_10collective14CollectiveConvINS1_47MainloopSm100TmaUmmaWarpSpecializedImplicitGemmILS5_0ELi41ELi2ELi1ELi2EN4cute5tupleIJNSA_1CILi2EEENSC_ILi1EEESE_EEEEENSB_IJNSC_ILi256EEENSC_ILi64EEENSB_IJNSC_ILi32EEEEEEEEENS_12float_e4m3_tESM_NSA_8TiledMMAINSA_8MMA_AtomIJNSA_10MMA_TraitsINSA_25SM100_MMA_F8F6F4_2x1SM_SSEJSM_SM_fSH_SI_NSA_17integral_constantINSA_4UMMA5MajorELST_0EEESU_NSR_INSS_7ScaleInELSV_0EEESW_EEEEEENSA_6LayoutINSB_IJSE_SE_SE_EEENSB_IJNSC_ILi0EEES11_S11_EEEEENSB_IJNSA_10UnderscoreES14_S14_EEEEENS7_6detail27Sm100ImplicitGemmTileTraitsINSA_25SM100_TMA_2SM_LOAD_IM2COLENSA_14ComposedLayoutINSA_7SwizzleILi1ELi4ELi3EEENSA_18smem_ptr_flag_bitsILi8EEENSZ_INSB_IJNSC_ILi8EEESJ_EEENSB_IJSJ_SE_EEEEEEEvEENS18_INSA_18SM100_TMA_2SM_LOADES1J_vEEEENS_8epilogue10collective18CollectiveEpilogueINS1O_23Sm100TmaWarpSpecializedILi1ELi1ELi64ELb0ELb0EEEJNSB_IJNSC_ILi128EEESI_SK_EEENSB_IJNSZ_IS1T_SE_EENSZ_ISI_SE_EEEEESM_NSB_IJNSB_IJlllEEESE_S11_EEESM_S1Z_NS1O_6fusion15FusionCallbacksIS1S_NS20_17LinearCombinationISM_fSM_fLNS_15FloatRoundStyleE2EEES1U_S1X_JEEENSA_5SM1004TMEM4LOAD26SM100_TMEM_LOAD_32dp32b64xENSA_20SM90_TMA_LOAD_IM2COLENS1A_INS1B_ILi2ELi4ELi3EEES1E_NSZ_INSB_IJS1F_SI_EEENSB_IJSI_SE_EEEEEEENSA_39AutoVectorizingCopyWithAssumedAlignmentILi128EEENSA_21SM90_TMA_STORE_IM2COLES2F_S2H_S2H_EEEvvEEEEvNT_6ParamsE,"",@"SHT_CUDA_INFO"
	.sectionflags	@""
	.align	4


	//----- nvinfo : EIATTR_CUDA_API_VERSION
	.align		4
        /*0000*/ 	.byte	0x04, 0x37
        /*0002*/ 	.short	(.L_31 - .L_30)
.L_30:
        /*0004*/ 	.word	0x00000082


	//----- nvinfo : EIATTR_KPARAM_INFO
	.align		4
.L_31:
        /*0008*/ 	.byte	0x04, 0x17
        /*000a*/ 	.short	(.L_33 - .L_32)
.L_32:
        /*000c*/ 	.word	0x00000000
        /*0010*/ 	.short	0x0000
        /*0012*/ 	.short	0x0000
        /*0014*/ 	.byte	0x00, 0xf0, 0x01, 0x20


	//----- nvinfo : EIATTR_AT_ENTRY_FRAGMENTS
	.align		4
.L_33:
        /*0018*/ 	.byte	0x04, 0x4f
        /*001a*/ 	.short	(.L_35 - .L_34)


	//   ....[0]....
.L_34:
        /*001c*/ 	.word	0x00000007


	//----- nvinfo : EIATTR_RESERVED_SMEM_USED
	.align		4
.L_35:
        /*0020*/ 	.byte	0x01, 0x41
	.zero		2


	//----- nvinfo : EIATTR_SPARSE_MMA_MASK
	.align		4
        /*0024*/ 	.byte	0x03, 0x50
        /*0026*/ 	.short	0x0000


	//----- nvinfo : EIATTR_TCGEN05_2CTA_USED
	.align		4
        /*0028*/ 	.byte	0x01, 0x52
	.zero		2


	//----- nvinfo : EIATTR_MAXREG_COUNT
	.align		4
        /*002c*/ 	.byte	0x03, 0x1b
        /*002e*/ 	.short	0x00ff


	//----- nvinfo : EIATTR_NUM_BARRIERS
	.align		4
        /*0030*/ 	.byte	0x02, 0x4c
        /*0032*/ 	.byte	0x07
	.zero		1


	//----- nvinfo : EIATTR_EXTERNS
	.align		4
        /*0034*/ 	.byte	0x04, 0x0f
        /*0036*/ 	.short	(.L_37 - .L_36)


	//   ....[0]....
	.align		4
.L_36:
        /*0038*/ 	.word	index@(__assertfail)


	//----- nvinfo : EIATTR_MERCURY_ISA_VERSION
	.align		4
.L_37:
        /*003c*/ 	.byte	0x03, 0x5f
        /*003e*/ 	.short	0x0101


	//----- nvinfo : EIATTR_INT_WARP_WIDE_INSTR_OFFSETS
	.align		4
        /*0040*/ 	.byte	0x04, 0x31
        /*0042*/ 	.short	(.L_39 - .L_38)


	//   ....[0]....
.L_38:
        /*0044*/ 	.word	0x000010c0


	//   ....[1]....
        /*0048*/ 	.word	0x00001170


	//   ....[2]....
        /*004c*/ 	.word	0x00005b60


	//   ....[3]....
        /*0050*/ 	.word	0x00005b80


	//   ....[4]....
        /*0054*/ 	.word	0x00005bb0


	//   ....[5]....
        /*0058*/ 	.word	0x00006720


	//   ....[6]....
        /*005c*/ 	.word	0x000068e0


	//----- nvinfo : EIATTR_COOP_GROUP_MASK_REGIDS
	.align		4
.L_39:
        /*0060*/ 	.byte	0x04, 0x29
        /*0062*/ 	.short	(.L_41 - .L_40)


	//   ....[0]....
.L_40:
        /*0064*/ 	.word	0xffffffff


	//   ....[1]....
        /*0068*/ 	.word	0xffffffff


	//   ....[2]....
        /*006c*/ 	.word	0xffffffff


	//   ....[3]....
        /*0070*/ 	.word	0xffffffff


	//   ....[4]....
        /*0074*/ 	.word	0xffffffff


	//   ....[5]....
        /*0078*/ 	.word	0xffffffff


	//   ....[6]....
        /*007c*/ 	.word	0xffffffff


	//   ....[7]....
        /*0080*/ 	.word	0xffffffff


	//   ....[8]....
        /*0084*/ 	.word	0xffffffff


	//   ....[9]....
        /*0088*/ 	.word	0xffffffff


	//   ....[10]....
        /*008c*/ 	.word	0xffffffff


	//   ....[11]....
        /*0090*/ 	.word	0xffffffff


	//   ....[12]....
        /*0094*/ 	.word	0xffffffff


	//----- nvinfo : EIATTR_COOP_GROUP_INSTR_OFFSETS
	.align		4
.L_41:
        /*0098*/ 	.byte	0x04, 0x28
        /*009a*/ 	.short	(.L_43 - .L_42)


	//   ....[0]....
.L_42:
        /*009c*/ 	.word	0x000000d0


	//   ....[1]....
        /*00a0*/ 	.word	0x00000540


	//   ....[2]....
        /*00a4*/ 	.word	0x00000bb0


	//   ....[3]....
        /*00a8*/ 	.word	0x00000cf0


	//   ....[4]....
        /*00ac*/ 	.word	0x00000df0


	//   ....[5]....
        /*00b0*/ 	.word	0x00000f40


	//   ....[6]....
        /*00b4*/ 	.word	0x000011e0


	//   ....[7]....
        /*00b8*/ 	.word	0x00002880


	//   ....[8]....
        /*00bc*/ 	.word	0x00004be0


	//   ....[9]....
        /*00c0*/ 	.word	0x000050b0


	//   ....[10]....
        /*00c4*/ 	.word	0x000050e0


	//   ....[11]....
        /*00c8*/ 	.word	0x00005a80


	//   ....[12]....
        /*00cc*/ 	.word	0x00005c80


	//----- nvinfo : EIATTR_VRC_CTA_INIT_COUNT
	.align		4
.L_43:
        /*00d0*/ 	.byte	0x02, 0x4a
        /*00d2*/ 	.byte	0x80
	.zero		1


	//----- nvinfo : EIATTR_SYSCALL_OFFSETS
	.align		4
        /*00d4*/ 	.byte	0x04, 0x46
        /*00d6*/ 	.short	(.L_45 - .L_44)


	//   ....[0]....
.L_44:
        /*00d8*/ 	.word	0x00007450


	//   ....[1]....
        /*00dc*/ 	.word	0x00007590


	//   ....[2]....
        /*00e0*/ 	.word	0x00007d70


	//----- nvinfo : EIATTR_MBARRIER_INSTR_OFFSETS
	.align		4
.L_45:
        /*00e4*/ 	.byte	0x04, 0x39
        /*00e6*/ 	.short	(.L_47 - .L_46)


	//   ....[0]....
.L_46:
        /*00e8*/ 	.word	0x00000670
        /*00ec*/ 	.word	0x000000ff
        /*00f0*/ 	.word	0x00000000
        /*00f4*/ 	.short	0x0100
        /*00f6*/ 	.byte	0x04
	.zero		1


	//   ....[1]....
        /*00f8*/ 	.word	0x00000680
        /*00fc*/ 	.word	0x000000ff
        /*0100*/ 	.word	0x00000148
        /*0104*/ 	.short	0x0100
        /*0106*/ 	.byte	0x04
	.zero		1


	//   ....[2]....
        /*0108*/ 	.word	0x00000690
        /*010c*/ 	.word	0x000000ff
        /*0110*/ 	.word	0x00000008
        /*0114*/ 	.short	0x0100
        /*0116*/ 	.byte	0x04
	.zero		1


	//   ....[3]....
        /*0118*/ 	.word	0x000006a0
        /*011c*/ 	.word	0x000000ff
        /*0120*/ 	.word	0x00000150
        /*0124*/ 	.short	0x0100
        /*0126*/ 	.byte	0x04
	.zero		1


	//   ....[4]....
        /*0128*/ 	.word	0x000006b0
        /*012c*/ 	.word	0x000000ff
        /*0130*/ 	.word	0x00000010
        /*0134*/ 	.short	0x0100
        /*0136*/ 	.byte	0x04
	.zero		1


	//   ....[5]....
        /*0138*/ 	.word	0x000006c0
        /*013c*/ 	.word	0x000000ff
        /*0140*/ 	.word	0x00000158
        /*0144*/ 	.short	0x0100
        /*0146*/ 	.byte	0x04
	.zero		1


	//   ....[6]....
        /*0148*/ 	.word	0x000006d0
        /*014c*/ 	.word	0x000000ff
        /*0150*/ 	.word	0x00000018
        /*0154*/ 	.short	0x0100
        /*0156*/ 	.byte	0x04
	.zero		1


	//   ....[7]....
        /*0158*/ 	.word	0x000006e0
        /*015c*/ 	.word	0x000000ff
        /*0160*/ 	.word	0x00000160
        /*0164*/ 	.short	0x0100
        /*0166*/ 	.byte	0x04
	.zero		1


	//   ....[8]....
        /*0168*/ 	.word	0x000006f0
        /*016c*/ 	.word	0x000000ff
        /*0170*/ 	.word	0x00000020
        /*0174*/ 	.short	0x0100
        /*0176*/ 	.byte	0x04
	.zero		1


	//   ....[9]....
        /*0178*/ 	.word	0x00000700
        /*017c*/ 	.word	0x000000ff
        /*0180*/ 	.word	0x00000168
        /*0184*/ 	.short	0x0100
        /*0186*/ 	.byte	0x04
	.zero		1


	//   ....[10]....
        /*0188*/ 	.word	0x00000710
        /*018c*/ 	.word	0x000000ff
        /*0190*/ 	.word	0x00000028
        /*0194*/ 	.short	0x0100
        /*0196*/ 	.byte	0x04
	.zero		1


	//   ....[11]....
        /*0198*/ 	.word	0x00000720
        /*019c*/ 	.word	0x000000ff
        /*01a0*/ 	.word	0x00000170
        /*01a4*/ 	.short	0x0100
        /*01a6*/ 	.byte	0x04
	.zero		1


	//   ....[12]....
        /*01a8*/ 	.word	0x00000730
        /*01ac*/ 	.word	0x000000ff
        /*01b0*/ 	.word	0x00000030
        /*01b4*/ 	.short	0x0100
        /*01b6*/ 	.byte	0x04
	.zero		1


	//   ....[13]....
        /*01b8*/ 	.word	0x00000740
        /*01bc*/ 	.word	0x000000ff
        /*01c0*/ 	.word	0x00000178
        /*01c4*/ 	.short	0x0100
        /*01c6*/ 	.byte	0x04
	.zero		1


	//   ....[14]....
        /*01c8*/ 	.word	0x00000750
        /*01cc*/ 	.word	0x000000ff
        /*01d0*/ 	.word	0x00000038
        /*01d4*/ 	.short	0x0100
        /*01d6*/ 	.byte	0x04
	.zero		1


	//   ....[15]....
        /*01d8*/ 	.word	0x00000760
        /*01dc*/ 	.word	0x000000ff
        /*01e0*/ 	.word	0x00000180
        /*01e4*/ 	.short	0x0100
        /*01e6*/ 	.byte	0x04
	.zero		1


	//   ....[16]....
        /*01e8*/ 	.word	0x00000770
        /*01ec*/ 	.word	0x000000ff
        /*01f0*/ 	.word	0x00000040
        /*01f4*/ 	.short	0x0100
        /*01f6*/ 	.byte	0x04
	.zero		1


	//   ....[17]....
        /*01f8*/ 	.word	0x00000780
        /*01fc*/ 	.word	0x000000ff
        /*0200*/ 	.word	0x00000188
        /*0204*/ 	.short	0x0100
        /*0206*/ 	.byte	0x04
	.zero		1


	//   ....[18]....
        /*0208*/ 	.word	0x00000790
        /*020c*/ 	.word	0x000000ff
        /*0210*/ 	.word	0x00000048
        /*0214*/ 	.short	0x0100
        /*0216*/ 	.byte	0x04
	.zero		1


	//   ....[19]....
        /*0218*/ 	.word	0x000007a0
        /*021c*/ 	.word	0x000000ff
        /*0220*/ 	.word	0x00000190
        /*0224*/ 	.short	0x0100
        /*0226*/ 	.byte	0x04
	.zero		1


	//   ....[20]....
        /*0228*/ 	.word	0x000007b0
        /*022c*/ 	.word	0x000000ff
        /*0230*/ 	.word	0x00000050
        /*0234*/ 	.short	0x0100
        /*0236*/ 	.byte	0x04
	.zero		1


	//   ....[21]....
        /*0238*/ 	.word	0x000007c0
        /*023c*/ 	.word	0x000000ff
        /*0240*/ 	.word	0x00000198
        /*0244*/ 	.short	0x0100
        /*0246*/ 	.byte	0x04
	.zero		1


	//   ....[22]....
        /*0248*/ 	.word	0x000007d0
        /*024c*/ 	.word	0x000000ff
        /*0250*/ 	.word	0x00000058
        /*0254*/ 	.short	0x0100
        /*0256*/ 	.byte	0x04
	.zero		1


	//   ....[23]....
        /*0258*/ 	.word	0x000007e0
        /*025c*/ 	.word	0x000000ff
        /*0260*/ 	.word	0x000001a0
        /*0264*/ 	.short	0x0100
        /*0266*/ 	.byte	0x04
	.zero		1


	//   ....[24]....
        /*0268*/ 	.word	0x000007f0
        /*026c*/ 	.word	0x000000ff
        /*0270*/ 	.word	0x00000060
        /*0274*/ 	.short	0x0100
        /*0276*/ 	.byte	0x04
	.zero		1


	//   ....[25]....
        /*0278*/ 	.word	0x00000800
        /*027c*/ 	.word	0x000000ff
        /*0280*/ 	.word	0x000001a8
        /*0284*/ 	.short	0x0100
        /*0286*/ 	.byte	0x04
	.zero		1


	//   ....[26]....
        /*0288*/ 	.word	0x00000810
        /*028c*/ 	.word	0x000000ff
        /*0290*/ 	.word	0x00000068
        /*0294*/ 	.short	0x0100
        /*0296*/ 	.byte	0x04
	.zero		1


	//   ....[27]....
        /*0298*/ 	.word	0x00000820
        /*029c*/ 	.word	0x000000ff
        /*02a0*/ 	.word	0x000001b0
        /*02a4*/ 	.short	0x0100
        /*02a6*/ 	.byte	0x04
	.zero		1


	//   ....[28]....
        /*02a8*/ 	.word	0x00000830
        /*02ac*/ 	.word	0x000000ff
        /*02b0*/ 	.word	0x00000070
        /*02b4*/ 	.short	0x0100
        /*02b6*/ 	.byte	0x04
	.zero		1


	//   ....[29]....
        /*02b8*/ 	.word	0x00000840
        /*02bc*/ 	.word	0x000000ff
        /*02c0*/ 	.word	0x000001b8
        /*02c4*/ 	.short	0x0100
        /*02c6*/ 	.byte	0x04
	.zero		1


	//   ....[30]....
        /*02c8*/ 	.word	0x00000850
        /*02cc*/ 	.word	0x000000ff
        /*02d0*/ 	.word	0x00000078
        /*02d4*/ 	.short	0x0100
        /*02d6*/ 	.byte	0x04
	.zero		1


	//   ....[31]....
        /*02d8*/ 	.word	0x00000860
        /*02dc*/ 	.word	0x000000ff
        /*02e0*/ 	.word	0x000001c0
        /*02e4*/ 	.short	0x0100
        /*02e6*/ 	.byte	0x04
	.zero		1


	//   ....[32]....
        /*02e8*/ 	.word	0x00000870
        /*02ec*/ 	.word	0x000000ff
        /*02f0*/ 	.word	0x00000080
        /*02f4*/ 	.short	0x0100
        /*02f6*/ 	.byte	0x04
	.zero		1


	//   ....[33]....
        /*02f8*/ 	.word	0x00000880
        /*02fc*/ 	.word	0x000000ff
        /*0300*/ 	.word	0x000001c8
        /*0304*/ 	.short	0x0100
        /*0306*/ 	.byte	0x04
	.zero		1


	//   ....[34]....
        /*0308*/ 	.word	0x00000890
        /*030c*/ 	.word	0x000000ff
        /*0310*/ 	.word	0x00000088
        /*0314*/ 	.short	0x0100
        /*0316*/ 	.byte	0x04
	.zero		1


	//   ....[35]....
        /*0318*/ 	.word	0x000008a0
        /*031c*/ 	.word	0x000000ff
        /*0320*/ 	.word	0x000001d0
        /*0324*/ 	.short	0x0100
        /*0326*/ 	.byte	0x04
	.zero		1


	//   ....[36]....
        /*0328*/ 	.word	0x000008b0
        /*032c*/ 	.word	0x000000ff
        /*0330*/ 	.word	0x00000090
        /*0334*/ 	.short	0x0100
        /*0336*/ 	.byte	0x04
	.zero		1


	//   ....[37]....
        /*0338*/ 	.word	0x000008c0
        /*033c*/ 	.word	0x000000ff
        /*0340*/ 	.word	0x000001d8
        /*0344*/ 	.short	0x0100
        /*0346*/ 	.byte	0x04
	.zero		1


	//   ....[38]....
        /*0348*/ 	.word	0x000008d0
        /*034c*/ 	.word	0x000000ff
        /*0350*/ 	.word	0x00000098
        /*0354*/ 	.short	0x0100
        /*0356*/ 	.byte	0x04
	.zero		1


	//   ....[39]....
        /*0358*/ 	.word	0x000008e0
        /*035c*/ 	.word	0x000000ff
        /*0360*/ 	.word	0x000001e0
        /*0364*/ 	.short	0x0100
        /*0366*/ 	.byte	0x04
	.zero		1


	//   ....[40]....
        /*0368*/ 	.word	0x000008f0
        /*036c*/ 	.word	0x000000ff
        /*0370*/ 	.word	0x000000a0
        /*0374*/ 	.short	0x0100
        /*0376*/ 	.byte	0x04
	.zero		1


	//   ....[41]....
        /*0378*/ 	.word	0x00000900
        /*037c*/ 	.word	0x000000ff
        /*0380*/ 	.word	0x000001e8
        /*0384*/ 	.short	0x0100
        /*0386*/ 	.byte	0x04
	.zero		1


	//   ....[42]....
        /*0388*/ 	.word	0x00000910
        /*038c*/ 	.word	0x000000ff
        /*0390*/ 	.word	0x000000a8
        /*0394*/ 	.short	0x0100
        /*0396*/ 	.byte	0x04
	.zero		1


	//   ....[43]....
        /*0398*/ 	.word	0x00000920
        /*039c*/ 	.word	0x000000ff
        /*03a0*/ 	.word	0x000001f0
        /*03a4*/ 	.short	0x0100
        /*03a6*/ 	.byte	0x04
	.zero		1


	//   ....[44]....
        /*03a8*/ 	.word	0x00000930
        /*03ac*/ 	.word	0x000000ff
        /*03b0*/ 	.word	0x000000b0
        /*03b4*/ 	.short	0x0100
        /*03b6*/ 	.byte	0x04
	.zero		1


	//   ....[45]....
        /*03b8*/ 	.word	0x00000940
        /*03bc*/ 	.word	0x000000ff
        /*03c0*/ 	.word	0x000001f8
        /*03c4*/ 	.short	0x0100
        /*03c6*/ 	.byte	0x04
	.zero		1


	//   ....[46]....
        /*03c8*/ 	.word	0x00000950
        /*03cc*/ 	.word	0x000000ff
        /*03d0*/ 	.word	0x000000b8
        /*03d4*/ 	.short	0x0100
        /*03d6*/ 	.byte	0x04
	.zero		1


	//   ....[47]....
        /*03d8*/ 	.word	0x00000960
        /*03dc*/ 	.word	0x000000ff
        /*03e0*/ 	.word	0x00000200
        /*03e4*/ 	.short	0x0100
        /*03e6*/ 	.byte	0x04
	.zero		1


	//   ....[48]....
        /*03e8*/ 	.word	0x00000970
        /*03ec*/ 	.word	0x000000ff
        /*03f0*/ 	.word	0x000000c0
        /*03f4*/ 	.short	0x0100
        /*03f6*/ 	.byte	0x04
	.zero		1


	//   ....[49]....
        /*03f8*/ 	.word	0x00000980
        /*03fc*/ 	.word	0x000000ff
        /*0400*/ 	.word	0x00000208
        /*0404*/ 	.short	0x0100
        /*0406*/ 	.byte	0x04
	.zero		1


	//   ....[50]....
        /*0408*/ 	.word	0x00000990
        /*040c*/ 	.word	0x000000ff
        /*0410*/ 	.word	0x000000c8
        /*0414*/ 	.short	0x0100
        /*0416*/ 	.byte	0x04
	.zero		1


	//   ....[51]....
        /*0418*/ 	.word	0x000009a0
        /*041c*/ 	.word	0x000000ff
        /*0420*/ 	.word	0x00000210
        /*0424*/ 	.short	0x0100
        /*0426*/ 	.byte	0x04
	.zero		1


	//   ....[52]....
        /*0428*/ 	.word	0x000009b0
        /*042c*/ 	.word	0x000000ff
        /*0430*/ 	.word	0x000000d0
        /*0434*/ 	.short	0x0100
        /*0436*/ 	.byte	0x04
	.zero		1


	//   ....[53]....
        /*0438*/ 	.word	0x000009c0
        /*043c*/ 	.word	0x000000ff
        /*0440*/ 	.word	0x00000218
        /*0444*/ 	.short	0x0100
        /*0446*/ 	.byte	0x04
	.zero		1


	//   ....[54]....
        /*0448*/ 	.word	0x000009d0
        /*044c*/ 	.word	0x000000ff
        /*0450*/ 	.word	0x000000d8
        /*0454*/ 	.short	0x0100
        /*0456*/ 	.byte	0x04
	.zero		1


	//   ....[55]....
        /*0458*/ 	.word	0x000009e0
        /*045c*/ 	.word	0x000000ff
        /*0460*/ 	.word	0x00000220
        /*0464*/ 	.short	0x0100
        /*0466*/ 	.byte	0x04
	.zero		1


	//   ....[56]....
        /*0468*/ 	.word	0x000009f0
        /*046c*/ 	.word	0x000000ff
        /*0470*/ 	.word	0x000000e0
        /*0474*/ 	.short	0x0100
        /*0476*/ 	.byte	0x04
	.zero		1


	//   ....[57]....
        /*0478*/ 	.word	0x00000a00
        /*047c*/ 	.word	0x000000ff
        /*0480*/ 	.word	0x00000228
        /*0484*/ 	.short	0x0100
        /*0486*/ 	.byte	0x04
	.zero		1


	//   ....[58]....
        /*0488*/ 	.word	0x00000a10
        /*048c*/ 	.word	0x000000ff
        /*0490*/ 	.word	0x000000e8
        /*0494*/ 	.short	0x0100
        /*0496*/ 	.byte	0x04
	.zero		1


	//   ....[59]....
        /*0498*/ 	.word	0x00000a20
        /*049c*/ 	.word	0x000000ff
        /*04a0*/ 	.word	0x00000230
        /*04a4*/ 	.short	0x0100
        /*04a6*/ 	.byte	0x04
	.zero		1


	//   ....[60]....
        /*04a8*/ 	.word	0x00000a30
        /*04ac*/ 	.word	0x000000ff
        /*04b0*/ 	.word	0x000000f0
        /*04b4*/ 	.short	0x0100
        /*04b6*/ 	.byte	0x04
	.zero		1


	//   ....[61]....
        /*04b8*/ 	.word	0x00000a40
        /*04bc*/ 	.word	0x000000ff
        /*04c0*/ 	.word	0x00000238
        /*04c4*/ 	.short	0x0100
        /*04c6*/ 	.byte	0x04
	.zero		1


	//   ....[62]....
        /*04c8*/ 	.word	0x00000a50
        /*04cc*/ 	.word	0x000000ff
        /*04d0*/ 	.word	0x000000f8
        /*04d4*/ 	.short	0x0100
        /*04d6*/ 	.byte	0x04
	.zero		1


	//   ....[63]....
        /*04d8*/ 	.word	0x00000a60
        /*04dc*/ 	.word	0x000000ff
        /*04e0*/ 	.word	0x00000240
        /*04e4*/ 	.short	0x0100
        /*04e6*/ 	.byte	0x04
	.zero		1


	//   ....[64]....
        /*04e8*/ 	.word	0x00000a70
        /*04ec*/ 	.word	0x000000ff
        /*04f0*/ 	.word	0x00000100
        /*04f4*/ 	.short	0x0100
        /*04f6*/ 	.byte	0x04
	.zero		1


	//   ....[65]....
        /*04f8*/ 	.word	0x00000a80
        /*04fc*/ 	.word	0x000000ff
        /*0500*/ 	.word	0x00000248
        /*0504*/ 	.short	0x0100
        /*0506*/ 	.byte	0x04
	.zero		1


	//   ....[66]....
        /*0508*/ 	.word	0x00000a90
        /*050c*/ 	.word	0x000000ff
        /*0510*/ 	.word	0x00000108
        /*0514*/ 	.short	0x0100
        /*0516*/ 	.byte	0x04
	.zero		1


	//   ....[67]....
        /*0518*/ 	.word	0x00000aa0
        /*051c*/ 	.word	0x000000ff
        /*0520*/ 	.word	0x00000250
        /*0524*/ 	.short	0x0100
        /*0526*/ 	.byte	0x04
	.zero		1


	//   ....[68]....
        /*0528*/ 	.word	0x00000ab0
        /*052c*/ 	.word	0x000000ff
        /*0530*/ 	.word	0x00000110
        /*0534*/ 	.short	0x0100
        /*0536*/ 	.byte	0x04
	.zero		1


	//   ....[69]....
        /*0538*/ 	.word	0x00000ac0
        /*053c*/ 	.word	0x000000ff
        /*0540*/ 	.word	0x00000258
        /*0544*/ 	.short	0x0100
        /*0546*/ 	.byte	0x04
	.zero		1


	//   ....[70]....
        /*0548*/ 	.word	0x00000ad0
        /*054c*/ 	.word	0x000000ff
        /*0550*/ 	.word	0x00000118
        /*0554*/ 	.short	0x0100
        /*0556*/ 	.byte	0x04
	.zero		1


	//   ....[71]....
        /*0558*/ 	.word	0x00000ae0
        /*055c*/ 	.word	0x000000ff
        /*0560*/ 	.word	0x00000260
        /*0564*/ 	.short	0x0100
        /*0566*/ 	.byte	0x04
	.zero		1


	//   ....[72]....
        /*0568*/ 	.word	0x00000af0
        /*056c*/ 	.word	0x000000ff
        /*0570*/ 	.word	0x00000120
        /*0574*/ 	.short	0x0100
        /*0576*/ 	.byte	0x04
	.zero		1


	//   ....[73]....
        /*0578*/ 	.word	0x00000b00
        /*057c*/ 	.word	0x000000ff
        /*0580*/ 	.word	0x00000268
        /*0584*/ 	.short	0x0100
        /*0586*/ 	.byte	0x04
	.zero		1


	//   ....[74]....
        /*0588*/ 	.word	0x00000b10
        /*058c*/ 	.word	0x000000ff
        /*0590*/ 	.word	0x00000128
        /*0594*/ 	.short	0x0100
        /*0596*/ 	.byte	0x04
	.zero		1


	//   ....[75]....
        /*0598*/ 	.word	0x00000b20
        /*059c*/ 	.word	0x000000ff
        /*05a0*/ 	.word	0x00000270
        /*05a4*/ 	.short	0x0100
        /*05a6*/ 	.byte	0x04
	.zero		1


	//   ....[76]....
        /*05a8*/ 	.word	0x00000b30
        /*05ac*/ 	.word	0x000000ff
        /*05b0*/ 	.word	0x00000130
        /*05b4*/ 	.short	0x0100
        /*05b6*/ 	.byte	0x04
	.zero		1


	//   ....[77]....
        /*05b8*/ 	.word	0x00000b40
        /*05bc*/ 	.word	0x000000ff
        /*05c0*/ 	.word	0x00000278
        /*05c4*/ 	.short	0x0100
        /*05c6*/ 	.byte	0x04
	.zero		1


	//   ....[78]....
        /*05c8*/ 	.word	0x00000b50
        /*05cc*/ 	.word	0x000000ff
        /*05d0*/ 	.word	0x00000138
        /*05d4*/ 	.short	0x0100
        /*05d6*/ 	.byte	0x04
	.zero		1


	//   ....[79]....
        /*05d8*/ 	.word	0x00000b60
        /*05dc*/ 	.word	0x000000ff
        /*05e0*/ 	.word	0x00000280
        /*05e4*/ 	.short	0x0100
        /*05e6*/ 	.byte	0x04
	.zero		1


	//   ....[80]....
        /*05e8*/ 	.word	0x00000b70
        /*05ec*/ 	.word	0x000000ff
        /*05f0*/ 	.word	0x00000140
        /*05f4*/ 	.short	0x0100
        /*05f6*/ 	.byte	0x04
	.zero		1


	//   ....[81]....
        /*05f8*/ 	.word	0x00000b80
        /*05fc*/ 	.word	0x000000ff
        /*0600*/ 	.word	0x00000288
        /*0604*/ 	.short	0x0100
        /*0606*/ 	.byte	0x04
	.zero		1


	//   ....[82]....
        /*0608*/ 	.word	0x00000cc0
        /*060c*/ 	.word	0x000000ff
        /*0610*/ 	.word	0x00000290
        /*0614*/ 	.short	0x0100
        /*0616*/ 	.byte	0x04
	.zero		1


	//   ....[83]....
        /*0618*/ 	.word	0x00000cd0
        /*061c*/ 	.word	0x000000ff
        /*0620*/ 	.word	0x00000298
        /*0624*/ 	.short	0x0100
        /*0626*/ 	.byte	0x04
	.zero		1


	//   ....[84]....
        /*0628*/ 	.word	0x00000dc0
        /*062c*/ 	.word	0x000000ff
        /*0630*/ 	.word	0x000002a0
        /*0634*/ 	.short	0x0100
        /*0636*/ 	.byte	0x04
	.zero		1


	//   ....[85]....
        /*0638*/ 	.word	0x00000dd0
        /*063c*/ 	.word	0x000000ff
        /*0640*/ 	.word	0x000002a8
        /*0644*/ 	.short	0x0100
        /*0646*/ 	.byte	0x04
	.zero		1


	//   ....[86]....
        /*0648*/ 	.word	0x00000f10
        /*064c*/ 	.word	0x000000ff
        /*0650*/ 	.word	0x000002b0
        /*0654*/ 	.short	0x0100
        /*0656*/ 	.byte	0x06
	.zero		1


	//   ....[87]....
        /*0658*/ 	.word	0x00000f20
        /*065c*/ 	.word	0x000000ff
        /*0660*/ 	.word	0x000002b8
        /*0664*/ 	.short	0x0100
        /*0666*/ 	.byte	0x06
	.zero		1


	//   ....[88]....
        /*0668*/ 	.word	0x00001060
        /*066c*/ 	.word	0x000000ff
        /*0670*/ 	.word	0x000002c0
        /*0674*/ 	.short	0x0100
        /*0676*/ 	.byte	0x04
	.zero		1


	//   ....[89]....
        /*0678*/ 	.word	0x00001070
        /*067c*/ 	.word	0x000000ff
        /*0680*/ 	.word	0x000002d0
        /*0684*/ 	.short	0x0100
        /*0686*/ 	.byte	0x04
	.zero		1


	//   ....[90]....
        /*0688*/ 	.word	0x00001080
        /*068c*/ 	.word	0x000000ff
        /*0690*/ 	.word	0x000002c8
        /*0694*/ 	.short	0x0100
        /*0696*/ 	.byte	0x04
	.zero		1


	//   ....[91]....
        /*0698*/ 	.word	0x00001090
        /*069c*/ 	.word	0x000000ff
        /*06a0*/ 	.word	0x000002d8
        /*06a4*/ 	.short	0x0100
        /*06a6*/ 	.byte	0x04
	.zero		1


	//   ....[92]....
        /*06a8*/ 	.word	0x00001190
        /*06ac*/ 	.word	0x000000ff
        /*06b0*/ 	.word	0x000002e0
        /*06b4*/ 	.short	0x0100
        /*06b6*/ 	.byte	0x06
	.zero		1


	//   ....[93]....
        /*06b8*/ 	.word	0x00001cb0
        /*06bc*/ 	.word	0x000000ff
        /*06c0*/ 	.word	0x00000148
        /*06c4*/ 	.short	0x010a
        /*06c6*/ 	.byte	0x04
	.zero		1


	//   ....[94]....
        /*06c8*/ 	.word	0x00001f30
        /*06cc*/ 	.word	0x000000ff
        /*06d0*/ 	.word	0x00000148
        /*06d4*/ 	.short	0x010a
        /*06d6*/ 	.byte	0x09
	.zero		1


	//   ....[95]....
        /*06d8*/ 	.word	0x000020e0
        /*06dc*/ 	.word	0x000000ff
        /*06e0*/ 	.word	0x00000148
        /*06e4*/ 	.short	0x010a
        /*06e6*/ 	.byte	0x07
	.zero		1


	//   ....[96]....
        /*06e8*/ 	.word	0x000022b0
        /*06ec*/ 	.word	0x000000ff
        /*06f0*/ 	.word	0x000002a8
        /*06f4*/ 	.short	0x0101
        /*06f6*/ 	.byte	0x19
	.zero		1


	//   ....[97]....
        /*06f8*/ 	.word	0x000022e0
        /*06fc*/ 	.word	0x000000ff
        /*0700*/ 	.word	0x00000148
        /*0704*/ 	.short	0x010a
        /*0706*/ 	.byte	0x04
	.zero		1


	//   ....[98]....
        /*0708*/ 	.word	0x00002500
        /*070c*/ 	.word	0x000000ff
        /*0710*/ 	.word	0x00000148
        /*0714*/ 	.short	0x010a
        /*0716*/ 	.byte	0x09
	.zero		1


	//   ....[99]....
        /*0718*/ 	.word	0x000026b0
        /*071c*/ 	.word	0x000000ff
        /*0720*/ 	.word	0x00000148
        /*0724*/ 	.short	0x010a
        /*0726*/ 	.byte	0x07
	.zero		1


	//   ....[100]....
        /*0728*/ 	.word	0x00002890
        /*072c*/ 	.word	0x000000ff
        /*0730*/ 	.word	0x000002b0
        /*0734*/ 	.short	0x010a
        /*0736*/ 	.byte	0x19
	.zero		1


	//   ....[101]....
        /*0738*/ 	.word	0x00002950
        /*073c*/ 	.word	0x000000ff
        /*0740*/ 	.word	0x00000000
        /*0744*/ 	.short	0x0101
        /*0746*/ 	.byte	0x04
	.zero		1


	//   ....[102]....
        /*0748*/ 	.word	0x00002f40
        /*074c*/ 	.word	0x000000ff
        /*0750*/ 	.word	0x00000000
        /*0754*/ 	.short	0x010a
        /*0756*/ 	.byte	0x04
	.zero		1


	//   ....[103]....
        /*0758*/ 	.word	0x00002fe0
        /*075c*/ 	.word	0x000000ff
        /*0760*/ 	.word	0x00000000
        /*0764*/ 	.short	0x010a
        /*0766*/ 	.byte	0x05
	.zero		1


	//   ....[104]....
        /*0768*/ 	.word	0x00003080
        /*076c*/ 	.word	0x000000ff
        /*0770*/ 	.word	0x00000000
        /*0774*/ 	.short	0x010a
        /*0776*/ 	.byte	0x05
	.zero		1


	//   ....[105]....
        /*0778*/ 	.word	0x00003120
        /*077c*/ 	.word	0x000000ff
        /*0780*/ 	.word	0x00000000
        /*0784*/ 	.short	0x010a
        /*0786*/ 	.byte	0x05
	.zero		1


	//   ....[106]....
        /*0788*/ 	.word	0x000031c0
        /*078c*/ 	.word	0x000000ff
        /*0790*/ 	.word	0x00000000
        /*0794*/ 	.short	0x010a
        /*0796*/ 	.byte	0x05
	.zero		1


	//   ....[107]....
        /*0798*/ 	.word	0x00003260
        /*079c*/ 	.word	0x000000ff
        /*07a0*/ 	.word	0x00000000
        /*07a4*/ 	.short	0x010a
        /*07a6*/ 	.byte	0x05
	.zero		1


	//   ....[108]....
        /*07a8*/ 	.word	0x00003300
        /*07ac*/ 	.word	0x000000ff
        /*07b0*/ 	.word	0x00000000
        /*07b4*/ 	.short	0x010a
        /*07b6*/ 	.byte	0x05
	.zero		1


	//   ....[109]....
        /*07b8*/ 	.word	0x000033a0
        /*07bc*/ 	.word	0x000000ff
        /*07c0*/ 	.word	0x00000000
        /*07c4*/ 	.short	0x010a
        /*07c6*/ 	.byte	0x05
	.zero		1


	//   ....[110]....
        /*07c8*/ 	.word	0x00003440
        /*07cc*/ 	.word	0x000000ff
        /*07d0*/ 	.word	0x00000000
        /*07d4*/ 	.short	0x010a
        /*07d6*/ 	.byte	0x05
	.zero		1


	//   ....[111]....
        /*07d8*/ 	.word	0x000034e0
        /*07dc*/ 	.word	0x000000ff
        /*07e0*/ 	.word	0x00000000
        /*07e4*/ 	.short	0x010a
        /*07e6*/ 	.byte	0x05
	.zero		1


	//   ....[112]....
        /*07e8*/ 	.word	0x00003580
        /*07ec*/ 	.word	0x000000ff
        /*07f0*/ 	.word	0x00000000
        /*07f4*/ 	.short	0x010a
        /*07f6*/ 	.byte	0x05
	.zero		1


	//   ....[113]....
        /*07f8*/ 	.word	0x00003620
        /*07fc*/ 	.word	0x000000ff
        /*0800*/ 	.word	0x00000000
        /*0804*/ 	.short	0x010a
        /*0806*/ 	.byte	0x05
	.zero		1


	//   ....[114]....
        /*0808*/ 	.word	0x000036c0
        /*080c*/ 	.word	0x000000ff
        /*0810*/ 	.word	0x00000000
        /*0814*/ 	.short	0x010a
        /*0816*/ 	.byte	0x05
	.zero		1


	//   ....[115]....
        /*0818*/ 	.word	0x00003760
        /*081c*/ 	.word	0x000000ff
        /*0820*/ 	.word	0x00000000
        /*0824*/ 	.short	0x010a
        /*0826*/ 	.byte	0x05
	.zero		1


	//   ....[116]....
        /*0828*/ 	.word	0x00003800
        /*082c*/ 	.word	0x000000ff
        /*0830*/ 	.word	0x00000000
        /*0834*/ 	.short	0x010a
        /*0836*/ 	.byte	0x05
	.zero		1


	//   ....[117]....
        /*0838*/ 	.word	0x000038a0
        /*083c*/ 	.word	0x000000ff
        /*0840*/ 	.word	0x00000000
        /*0844*/ 	.short	0x010a
        /*0846*/ 	.byte	0x05
	.zero		1


	//   ....[118]....
        /*0848*/ 	.word	0x00003940
        /*084c*/ 	.word	0x000000ff
        /*0850*/ 	.word	0x00000000
        /*0854*/ 	.short	0x010a
        /*0856*/ 	.byte	0x05
	.zero		1


	//   ....[119]....
        /*0858*/ 	.word	0x000039e0
        /*085c*/ 	.word	0x000000ff
        /*0860*/ 	.word	0x00000000
        /*0864*/ 	.short	0x010a
        /*0866*/ 	.byte	0x05
	.zero		1


	//   ....[120]....
        /*0868*/ 	.word	0x00003a80
        /*086c*/ 	.word	0x000000ff
        /*0870*/ 	.word	0x00000000
        /*0874*/ 	.short	0x010a
        /*0876*/ 	.byte	0x05
	.zero		1


	//   ....[121]....
        /*0878*/ 	.word	0x00003b20
        /*087c*/ 	.word	0x000000ff
        /*0880*/ 	.word	0x00000000
        /*0884*/ 	.short	0x010a
        /*0886*/ 	.byte	0x05
	.zero		1


	//   ....[122]....
        /*0888*/ 	.word	0x00003bc0
        /*088c*/ 	.word	0x000000ff
        /*0890*/ 	.word	0x00000000
        /*0894*/ 	.short	0x010a
        /*0896*/ 	.byte	0x05
	.zero		1


	//   ....[123]....
        /*0898*/ 	.word	0x00003c60
        /*089c*/ 	.word	0x000000ff
        /*08a0*/ 	.word	0x00000000
        /*08a4*/ 	.short	0x010a
        /*08a6*/ 	.byte	0x05
	.zero		1


	//   ....[124]....
        /*08a8*/ 	.word	0x00003d00
        /*08ac*/ 	.word	0x000000ff
        /*08b0*/ 	.word	0x00000000
        /*08b4*/ 	.short	0x010a
        /*08b6*/ 	.byte	0x05
	.zero		1


	//   ....[125]....
        /*08b8*/ 	.word	0x00003da0
        /*08bc*/ 	.word	0x000000ff
        /*08c0*/ 	.word	0x00000000
        /*08c4*/ 	.short	0x010a
        /*08c6*/ 	.byte	0x05
	.zero		1


	//   ....[126]....
        /*08c8*/ 	.word	0x00003e40
        /*08cc*/ 	.word	0x000000ff
        /*08d0*/ 	.word	0x00000000
        /*08d4*/ 	.short	0x010a
        /*08d6*/ 	.byte	0x05
	.zero		1


	//   ....[127]....
        /*08d8*/ 	.word	0x00003ee0
        /*08dc*/ 	.word	0x000000ff
        /*08e0*/ 	.word	0x00000000
        /*08e4*/ 	.short	0x010a
        /*08e6*/ 	.byte	0x05
	.zero		1


	//   ....[128]....
        /*08e8*/ 	.word	0x00003f80
        /*08ec*/ 	.word	0x000000ff
        /*08f0*/ 	.word	0x00000000
        /*08f4*/ 	.short	0x010a
        /*08f6*/ 	.byte	0x05
	.zero		1


	//   ....[129]....
        /*08f8*/ 	.word	0x00004020
        /*08fc*/ 	.word	0x000000ff
        /*0900*/ 	.word	0x00000000
        /*0904*/ 	.short	0x010a
        /*0906*/ 	.byte	0x05
	.zero		1


	//   ....[130]....
        /*0908*/ 	.word	0x000040c0
        /*090c*/ 	.word	0x000000ff
        /*0910*/ 	.word	0x00000000
        /*0914*/ 	.short	0x010a
        /*0916*/ 	.byte	0x05
	.zero		1


	//   ....[131]....
        /*0918*/ 	.word	0x00004160
        /*091c*/ 	.word	0x000000ff
        /*0920*/ 	.word	0x00000000
        /*0924*/ 	.short	0x010a
        /*0926*/ 	.byte	0x05
	.zero		1


	//   ....[132]....
        /*0928*/ 	.word	0x00004200
        /*092c*/ 	.word	0x000000ff
        /*0930*/ 	.word	0x00000000
        /*0934*/ 	.short	0x010a
        /*0936*/ 	.byte	0x05
	.zero		1


	//   ....[133]....
        /*0938*/ 	.word	0x000042a0
        /*093c*/ 	.word	0x000000ff
        /*0940*/ 	.word	0x00000000
        /*0944*/ 	.short	0x010a
        /*0946*/ 	.byte	0x05
	.zero		1


	//   ....[134]....
        /*0948*/ 	.word	0x00004340
        /*094c*/ 	.word	0x000000ff
        /*0950*/ 	.word	0x00000000
        /*0954*/ 	.short	0x010a
        /*0956*/ 	.byte	0x05
	.zero		1


	//   ....[135]....
        /*0958*/ 	.word	0x000043e0
        /*095c*/ 	.word	0x000000ff
        /*0960*/ 	.word	0x00000000
        /*0964*/ 	.short	0x010a
        /*0966*/ 	.byte	0x05
	.zero		1


	//   ....[136]....
        /*0968*/ 	.word	0x00004480
        /*096c*/ 	.word	0x000000ff
        /*0970*/ 	.word	0x00000000
        /*0974*/ 	.short	0x010a
        /*0976*/ 	.byte	0x05
	.zero		1


	//   ....[137]....
        /*0978*/ 	.word	0x00004520
        /*097c*/ 	.word	0x000000ff
        /*0980*/ 	.word	0x00000000
        /*0984*/ 	.short	0x010a
        /*0986*/ 	.byte	0x05
	.zero		1


	//   ....[138]....
        /*0988*/ 	.word	0x000045c0
        /*098c*/ 	.word	0x000000ff
        /*0990*/ 	.word	0x00000000
        /*0994*/ 	.short	0x010a
        /*0996*/ 	.byte	0x05
	.zero		1


	//   ....[139]....
        /*0998*/ 	.word	0x00004660
        /*099c*/ 	.word	0x000000ff
        /*09a0*/ 	.word	0x00000000
        /*09a4*/ 	.short	0x010a
        /*09a6*/ 	.byte	0x05
	.zero		1


	//   ....[140]....
        /*09a8*/ 	.word	0x00004700
        /*09ac*/ 	.word	0x000000ff
        /*09b0*/ 	.word	0x00000000
        /*09b4*/ 	.short	0x010a
        /*09b6*/ 	.byte	0x05
	.zero		1


	//   ....[141]....
        /*09b8*/ 	.word	0x000047a0
        /*09bc*/ 	.word	0x000000ff
        /*09c0*/ 	.word	0x00000000
        /*09c4*/ 	.short	0x010a
        /*09c6*/ 	.byte	0x05
	.zero		1


	//   ....[142]....
        /*09c8*/ 	.word	0x00004850
        /*09cc*/ 	.word	0x00000000
        /*09d0*/ 	.word	0x00000000
        /*09d4*/ 	.short	0x010a
        /*09d6*/ 	.byte	0xff
	.zero		1


	//   ....[143]....
        /*09d8*/ 	.word	0x000049a0
        /*09dc*/ 	.word	0x000000ff
        /*09e0*/ 	.word	0x000002b8
        /*09e4*/ 	.short	0x010a
        /*09e6*/ 	.byte	0x04
	.zero		1


	//   ....[144]....
        /*09e8*/ 	.word	0x00004a40
        /*09ec*/ 	.word	0x000000ff
        /*09f0*/ 	.word	0x000002b0
        /*09f4*/ 	.short	0x010a
        /*09f6*/ 	.byte	0x04
	.zero		1


	//   ....[145]....
        /*09f8*/ 	.word	0x00004ae0
        /*09fc*/ 	.word	0x000000ff
        /*0a00*/ 	.word	0x00000000
        /*0a04*/ 	.short	0x0101
        /*0a06*/ 	.byte	0x05
	.zero		1


	//   ....[146]....
        /*0a08*/ 	.word	0x00004b20
        /*0a0c*/ 	.word	0x000000ff
        /*0a10*/ 	.word	0x000002b8
        /*0a14*/ 	.short	0x0106
        /*0a16*/ 	.byte	0x04
	.zero		1


	//   ....[147]....
        /*0a18*/ 	.word	0x00004b60
        /*0a1c*/ 	.word	0x00000000
        /*0a20*/ 	.word	0x000002b8
        /*0a24*/ 	.short	0x010a
        /*0a26*/ 	.byte	0xff
	.zero		1


	//   ....[148]....
        /*0a28*/ 	.word	0x00004db0
        /*0a2c*/ 	.word	0x000000ff
        /*0a30*/ 	.word	0x00000008
        /*0a34*/ 	.short	0x010a
        /*0a36*/ 	.byte	0x05
	.zero		1


	//   ....[149]....
        /*0a38*/ 	.word	0x00004dd0
        /*0a3c*/ 	.word	0x000000ff
        /*0a40*/ 	.word	0x00000008
        /*0a44*/ 	.short	0x010a
        /*0a46*/ 	.byte	0x05
	.zero		1


	//   ....[150]....
        /*0a48*/ 	.word	0x00004f60
        /*0a4c*/ 	.word	0x000000ff
        /*0a50*/ 	.word	0x00000008
        /*0a54*/ 	.short	0x010a
        /*0a56*/ 	.byte	0x05
	.zero		1


	//   ....[151]....
        /*0a58*/ 	.word	0x00004f80
        /*0a5c*/ 	.word	0x000000ff
        /*0a60*/ 	.word	0x00000008
        /*0a64*/ 	.short	0x010a
        /*0a66*/ 	.byte	0x05
	.zero		1


	//   ....[152]....
        /*0a68*/ 	.word	0x00005040
        /*0a6c*/ 	.word	0x000000ff
        /*0a70*/ 	.word	0x00000000
        /*0a74*/ 	.short	0x0101
        /*0a76*/ 	.byte	0x04
	.zero		1


	//   ....[153]....
        /*0a78*/ 	.word	0x00005370
        /*0a7c*/ 	.word	0x000000ff
        /*0a80*/ 	.word	0x000002b0
        /*0a84*/ 	.short	0x010a
        /*0a86*/ 	.byte	0x0e
	.zero		1


	//   ....[154]....
        /*0a88*/ 	.word	0x00005410
        /*0a8c*/ 	.word	0x000000ff
        /*0a90*/ 	.word	0x00000000
        /*0a94*/ 	.short	0x0101
        /*0a96*/ 	.byte	0x18
	.zero		1


	//   ....[155]....
        /*0a98*/ 	.word	0x00005450
        /*0a9c*/ 	.word	0x000000ff
        /*0aa0*/ 	.word	0x000002d0
        /*0aa4*/ 	.short	0x010a
        /*0aa6*/ 	.byte	0x13
	.zero		1


	//   ....[156]....
        /*0aa8*/ 	.word	0x000054f0
        /*0aac*/ 	.word	0x000000ff
        /*0ab0*/ 	.word	0x00000000
        /*0ab4*/ 	.short	0x010a
        /*0ab6*/ 	.byte	0x04
	.zero		1


	//   ....[157]....
        /*0ab8*/ 	.word	0x00005540
        /*0abc*/ 	.word	0x000000ff
        /*0ac0*/ 	.word	0x00000000
        /*0ac4*/ 	.short	0x010a
        /*0ac6*/ 	.byte	0x0b
	.zero		1


	//   ....[158]....
        /*0ac8*/ 	.word	0x00005670
        /*0acc*/ 	.word	0x000000ff
        /*0ad0*/ 	.word	0x00000000
        /*0ad4*/ 	.short	0x010a
        /*0ad6*/ 	.byte	0x05
	.zero		1


	//   ....[159]....
        /*0ad8*/ 	.word	0x00005870
        /*0adc*/ 	.word	0x000000ff
        /*0ae0*/ 	.word	0x00000000
        /*0ae4*/ 	.short	0x010a
        /*0ae6*/ 	.byte	0x04
	.zero		1


	//   ....[160]....
        /*0ae8*/ 	.word	0x00005910
        /*0aec*/ 	.word	0x00000000
        /*0af0*/ 	.word	0x00000000
        /*0af4*/ 	.short	0x010a
        /*0af6*/ 	.byte	0xff
	.zero		1


	//   ....[161]....
        /*0af8*/ 	.word	0x00005950
        /*0afc*/ 	.word	0x00000000
        /*0b00*/ 	.word	0x00000000
        /*0b04*/ 	.short	0x010a
        /*0b06*/ 	.byte	0xff
	.zero		1


	//   ....[162]....
        /*0b08*/ 	.word	0x000059c0
        /*0b0c*/ 	.word	0x000000ff
        /*0b10*/ 	.word	0x00000000
        /*0b14*/ 	.short	0x0101
        /*0b16*/ 	.byte	0x04
	.zero		1


	//   ....[163]....
        /*0b18*/ 	.word	0x00005a00
        /*0b1c*/ 	.word	0x000000ff
        /*0b20*/ 	.word	0x000002e0
        /*0b24*/ 	.short	0x010a
        /*0b26*/ 	.byte	0x0e
	.zero		1


	//   ....[164]....
        /*0b28*/ 	.word	0x00005a70
        /*0b2c*/ 	.word	0x000000ff
        /*0b30*/ 	.word	0x00000000
        /*0b34*/ 	.short	0x0101
        /*0b36*/ 	.byte	0x04
	.zero		1


	//   ....[165]....
        /*0b38*/ 	.word	0x00005f10
        /*0b3c*/ 	.word	0x000000ff
        /*0b40*/ 	.word	0x000002b0
        /*0b44*/ 	.short	0x010a
        /*0b46*/ 	.byte	0x13
	.zero		1


	//   ....[166]....
        /*0b48*/ 	.word	0x00005fb0
        /*0b4c*/ 	.word	0x000000ff
        /*0b50*/ 	.word	0x00000000
        /*0b54*/ 	.short	0x0101
        /*0b56*/ 	.byte	0x20
	.zero		1


	//   ....[167]....
        /*0b58*/ 	.word	0x000064f0
        /*0b5c*/ 	.word	0x000000ff
        /*0b60*/ 	.word	0x000002a8
        /*0b64*/ 	.short	0x010a
        /*0b66*/ 	.byte	0x13
	.zero		1


	//   ....[168]....
        /*0b68*/ 	.word	0x00006680
        /*0b6c*/ 	.word	0x000000ff
        /*0b70*/ 	.word	0x00000298
        /*0b74*/ 	.short	0x010a
        /*0b76*/ 	.byte	0x13
	.zero		1


	//   ....[169]....
        /*0b78*/ 	.word	0x00006970
        /*0b7c*/ 	.word	0x000000ff
        /*0b80*/ 	.word	0x00000290
        /*0b84*/ 	.short	0x010b
        /*0b86*/ 	.byte	0x13
	.zero		1


	//   ....[170]....
        /*0b88*/ 	.word	0x00006980
        /*0b8c*/ 	.word	0x000000ff
        /*0b90*/ 	.word	0x00000000
        /*0b94*/ 	.short	0x0101
        /*0b96*/ 	.byte	0x21
	.zero		1


	//   ....[171]....
        /*0b98*/ 	.word	0x000069c0
        /*0b9c*/ 	.word	0x00000000
        /*0ba0*/ 	.word	0x00000298
        /*0ba4*/ 	.short	0x010a
        /*0ba6*/ 	.byte	0xff
	.zero		1


	//   ....[172]....
        /*0ba8*/ 	.word	0x00006d10
        /*0bac*/ 	.word	0x000000ff
        /*0bb0*/ 	.word	0x000002b0
        /*0bb4*/ 	.short	0x010a
        /*0bb6*/ 	.byte	0x2c
	.zero		1


	//   ....[173]....
        /*0bb8*/ 	.word	0x00006de0
        /*0bbc*/ 	.word	0x000000ff
        /*0bc0*/ 	.word	0x00000000
        /*0bc4*/ 	.short	0x0101
        /*0bc6*/ 	.byte	0x04
	.zero		1


	//   ....[174]....
        /*0bc8*/ 	.word	0x00007940
        /*0bcc*/ 	.word	0x000000ff
        /*0bd0*/ 	.word	0x00000290
        /*0bd4*/ 	.short	0x010a
        /*0bd6*/ 	.byte	0x2c
	.zero		1


	//   ....[175]....
        /*0bd8*/ 	.word	0x00007950
        /*0bdc*/ 	.word	0x000000a5
        /*0be0*/ 	.word	0x000002c0
        /*0be4*/ 	.short	0x010a
        /*0be6*/ 	.byte	0xff
	.zero		1


	//   ....[176]....
        /*0be8*/ 	.word	0x00007ae0
        /*0bec*/ 	.word	0x000000ff
        /*0bf0*/ 	.word	0x00000290
        /*0bf4*/ 	.short	0x010a
        /*0bf6*/ 	.byte	0x2c
	.zero		1


	//   ....[177]....
        /*0bf8*/ 	.word	0x00007bf0
        /*0bfc*/ 	.word	0x000000ff
        /*0c00*/ 	.word	0x00000000
        /*0c04*/ 	.short	0x0101
        /*0c06*/ 	.byte	0x04
	.zero		1


	//   ....[178]....
        /*0c08*/ 	.word	0x00007c50
        /*0c0c*/ 	.word	0x000000a5
        /*0c10*/ 	.word	0x000002c0
        /*0c14*/ 	.short	0x010a
        /*0c16*/ 	.byte	0xff
	.zero		1


	//   ....[179]....
        /*0c18*/ 	.word	0x00007ef0
        /*0c1c*/ 	.word	0x000000a5
        /*0c20*/ 	.word	0x00000000
        /*0c24*/ 	.short	0x0101
        /*0c26*/ 	.byte	0xff
	.zero		1


	//   ....[180]....
        /*0c28*/ 	.word	0x00009180
        /*0c2c*/ 	.word	0x00000000
        /*0c30*/ 	.word	0x00000148
        /*0c34*/ 	.short	0x010a
        /*0c36*/ 	.byte	0xff
	.zero		1


	//   ....[181]....
        /*0c38*/ 	.word	0x000091e0
        /*0c3c*/ 	.word	0x00000000
        /*0c40*/ 	.word	0x00000148
        /*0c44*/ 	.short	0x010a
        /*0c46*/ 	.byte	0xff
	.zero		1


	//   ....[182]....
        /*0c48*/ 	.word	0x00009240
        /*0c4c*/ 	.word	0x00000000
        /*0c50*/ 	.word	0x000002b0
        /*0c54*/ 	.short	0x010a
        /*0c56*/ 	.byte	0xff
	.zero		1


	//   ....[183]....
        /*0c58*/ 	.word	0x000092a0
        /*0c5c*/ 	.word	0x00000000
        /*0c60*/ 	.word	0x00000000
        /*0c64*/ 	.short	0x010a
        /*0c66*/ 	.byte	0xff
	.zero		1


	//   ....[184]....
        /*0c68*/ 	.word	0x00009300
        /*0c6c*/ 	.word	0x00000000
        /*0c70*/ 	.word	0x00000000
        /*0c74*/ 	.short	0x010a
        /*0c76*/ 	.byte	0xff
	.zero		1


	//   ....[185]....
        /*0c78*/ 	.word	0x00009360
        /*0c7c*/ 	.word	0x00000000
        /*0c80*/ 	.word	0x00000000
        /*0c84*/ 	.short	0x010a
        /*0c86*/ 	.byte	0xff
	.zero		1


	//   ....[186]....
        /*0c88*/ 	.word	0x000093c0
        /*0c8c*/ 	.word	0x00000000
        /*0c90*/ 	.word	0x00000000
        /*0c94*/ 	.short	0x010a
        /*0c96*/ 	.byte	0xff
	.zero		1


	//   ....[187]....
        /*0c98*/ 	.word	0x00009420
        /*0c9c*/ 	.word	0x00000000
        /*0ca0*/ 	.word	0x00000000
        /*0ca4*/ 	.short	0x010a
        /*0ca6*/ 	.byte	0xff
	.zero		1


	//   ....[188]....
        /*0ca8*/ 	.word	0x00009480
        /*0cac*/ 	.word	0x00000000
        /*0cb0*/ 	.word	0x00000000
        /*0cb4*/ 	.short	0x010a
        /*0cb6*/ 	.byte	0xff
	.zero		1


	//   ....[189]....
        /*0cb8*/ 	.word	0x000094e0
        /*0cbc*/ 	.word	0x00000000
        /*0cc0*/ 	.word	0x00000000
        /*0cc4*/ 	.short	0x010a
        /*0cc6*/ 	.byte	0xff
	.zero		1


	//   ....[190]....
        /*0cc8*/ 	.word	0x00009540
        /*0ccc*/ 	.word	0x00000000
        /*0cd0*/ 	.word	0x00000000
        /*0cd4*/ 	.short	0x010a
        /*0cd6*/ 	.byte	0xff
	.zero		1


	//   ....[191]....
        /*0cd8*/ 	.word	0x000095a0
        /*0cdc*/ 	.word	0x00000000
        /*0ce0*/ 	.word	0x00000000
        /*0ce4*/ 	.short	0x010a
        /*0ce6*/ 	.byte	0xff
	.zero		1


	//   ....[192]....
        /*0ce8*/ 	.word	0x00009600
        /*0cec*/ 	.word	0x00000000
        /*0cf0*/ 	.word	0x00000000
        /*0cf4*/ 	.short	0x010a
        /*0cf6*/ 	.byte	0xff
	.zero		1


	//   ....[193]....
        /*0cf8*/ 	.word	0x00009660
        /*0cfc*/ 	.word	0x00000000
        /*0d00*/ 	.word	0x00000000
        /*0d04*/ 	.short	0x010a
        /*0d06*/ 	.byte	0xff
	.zero		1


	//   ....[194]....
        /*0d08*/ 	.word	0x000096c0
        /*0d0c*/ 	.word	0x00000000
        /*0d10*/ 	.word	0x00000000
        /*0d14*/ 	.short	0x010a
        /*0d16*/ 	.byte	0xff
	.zero		1


	//   ....[195]....
        /*0d18*/ 	.word	0x00009720
        /*0d1c*/ 	.word	0x00000000
        /*0d20*/ 	.word	0x00000000
        /*0d24*/ 	.short	0x010a
        /*0d26*/ 	.byte	0xff
	.zero		1


	//   ....[196]....
        /*0d28*/ 	.word	0x00009780
        /*0d2c*/ 	.word	0x00000000
        /*0d30*/ 	.word	0x00000000
        /*0d34*/ 	.short	0x010a
        /*0d36*/ 	.byte	0xff
	.zero		1


	//   ....[197]....
        /*0d38*/ 	.word	0x000097e0
        /*0d3c*/ 	.word	0x00000000
        /*0d40*/ 	.word	0x00000000
        /*0d44*/ 	.short	0x010a
        /*0d46*/ 	.byte	0xff
	.zero		1


	//   ....[198]....
        /*0d48*/ 	.word	0x00009840
        /*0d4c*/ 	.word	0x00000000
        /*0d50*/ 	.word	0x00000000
        /*0d54*/ 	.short	0x010a
        /*0d56*/ 	.byte	0xff
	.zero		1


	//   ....[199]....
        /*0d58*/ 	.word	0x000098a0
        /*0d5c*/ 	.word	0x00000000
        /*0d60*/ 	.word	0x00000000
        /*0d64*/ 	.short	0x010a
        /*0d66*/ 	.byte	0xff
	.zero		1


	//   ....[200]....
        /*0d68*/ 	.word	0x00009900
        /*0d6c*/ 	.word	0x00000000
        /*0d70*/ 	.word	0x00000000
        /*0d74*/ 	.short	0x010a
        /*0d76*/ 	.byte	0xff
	.zero		1


	//   ....[201]....
        /*0d78*/ 	.word	0x00009960
        /*0d7c*/ 	.word	0x00000000
        /*0d80*/ 	.word	0x00000000
        /*0d84*/ 	.short	0x010a
        /*0d86*/ 	.byte	0xff
	.zero		1


	//   ....[202]....
        /*0d88*/ 	.word	0x000099c0
        /*0d8c*/ 	.word	0x00000000
        /*0d90*/ 	.word	0x00000000
        /*0d94*/ 	.short	0x010a
        /*0d96*/ 	.byte	0xff
	.zero		1


	//   ....[203]....
        /*0d98*/ 	.word	0x00009a20
        /*0d9c*/ 	.word	0x00000000
        /*0da0*/ 	.word	0x00000000
        /*0da4*/ 	.short	0x010a
        /*0da6*/ 	.byte	0xff
	.zero		1


	//   ....[204]....
        /*0da8*/ 	.word	0x00009a80
        /*0dac*/ 	.word	0x00000000
        /*0db0*/ 	.word	0x00000000
        /*0db4*/ 	.short	0x010a
        /*0db6*/ 	.byte	0xff
	.zero		1


	//   ....[205]....
        /*0db8*/ 	.word	0x00009ae0
        /*0dbc*/ 	.word	0x00000000
        /*0dc0*/ 	.word	0x00000000
        /*0dc4*/ 	.short	0x010a
        /*0dc6*/ 	.byte	0xff
	.zero		1


	//   ....[206]....
        /*0dc8*/ 	.word	0x00009b40
        /*0dcc*/ 	.word	0x00000000
        /*0dd0*/ 	.word	0x00000000
        /*0dd4*/ 	.short	0x010a
        /*0dd6*/ 	.byte	0xff
	.zero		1


	//   ....[207]....
        /*0dd8*/ 	.word	0x00009ba0
        /*0ddc*/ 	.word	0x00000000
        /*0de0*/ 	.word	0x00000000
        /*0de4*/ 	.short	0x010a
        /*0de6*/ 	.byte	0xff
	.zero		1


	//   ....[208]....
        /*0de8*/ 	.word	0x00009c00
        /*0dec*/ 	.word	0x00000000
        /*0df0*/ 	.word	0x00000000
        /*0df4*/ 	.short	0x010a
        /*0df6*/ 	.byte	0xff
	.zero		1


	//   ....[209]....
        /*0df8*/ 	.word	0x00009c60
        /*0dfc*/ 	.word	0x00000000
        /*0e00*/ 	.word	0x00000000
        /*0e04*/ 	.short	0x010a
        /*0e06*/ 	.byte	0xff
	.zero		1


	//   ....[210]....
        /*0e08*/ 	.word	0x00009cc0
        /*0e0c*/ 	.word	0x00000000
        /*0e10*/ 	.word	0x00000000
        /*0e14*/ 	.short	0x010a
        /*0e16*/ 	.byte	0xff
	.zero		1


	//   ....[211]....
        /*0e18*/ 	.word	0x00009d20
        /*0e1c*/ 	.word	0x00000000
        /*0e20*/ 	.word	0x00000000
        /*0e24*/ 	.short	0x010a
        /*0e26*/ 	.byte	0xff
	.zero		1


	//   ....[212]....
        /*0e28*/ 	.word	0x00009d80
        /*0e2c*/ 	.word	0x00000000
        /*0e30*/ 	.word	0x00000000
        /*0e34*/ 	.short	0x010a
        /*0e36*/ 	.byte	0xff
	.zero		1


	//   ....[213]....
        /*0e38*/ 	.word	0x00009de0
        /*0e3c*/ 	.word	0x00000000
        /*0e40*/ 	.word	0x00000000
        /*0e44*/ 	.short	0x010a
        /*0e46*/ 	.byte	0xff
	.zero		1


	//   ....[214]....
        /*0e48*/ 	.word	0x00009e40
        /*0e4c*/ 	.word	0x00000000
        /*0e50*/ 	.word	0x00000000
        /*0e54*/ 	.short	0x010a
        /*0e56*/ 	.byte	0xff
	.zero		1


	//   ....[215]....
        /*0e58*/ 	.word	0x00009ea0
        /*0e5c*/ 	.word	0x00000000
        /*0e60*/ 	.word	0x00000000
        /*0e64*/ 	.short	0x010a
        /*0e66*/ 	.byte	0xff
	.zero		1


	//   ....[216]....
        /*0e68*/ 	.word	0x00009f00
        /*0e6c*/ 	.word	0x00000000
        /*0e70*/ 	.word	0x00000000
        /*0e74*/ 	.short	0x010a
        /*0e76*/ 	.byte	0xff
	.zero		1


	//   ....[217]....
        /*0e78*/ 	.word	0x00009f60
        /*0e7c*/ 	.word	0x00000000
        /*0e80*/ 	.word	0x00000000
        /*0e84*/ 	.short	0x010a
        /*0e86*/ 	.byte	0xff
	.zero		1


	//   ....[218]....
        /*0e88*/ 	.word	0x00009fc0
        /*0e8c*/ 	.word	0x00000000
        /*0e90*/ 	.word	0x00000000
        /*0e94*/ 	.short	0x010a
        /*0e96*/ 	.byte	0xff
	.zero		1


	//   ....[219]....
        /*0e98*/ 	.word	0x0000a020
        /*0e9c*/ 	.word	0x00000000
        /*0ea0*/ 	.word	0x00000000
        /*0ea4*/ 	.short	0x010a
        /*0ea6*/ 	.byte	0xff
	.zero		1


	//   ....[220]....
        /*0ea8*/ 	.word	0x0000a080
        /*0eac*/ 	.word	0x00000000
        /*0eb0*/ 	.word	0x00000000
        /*0eb4*/ 	.short	0x010a
        /*0eb6*/ 	.byte	0xff
	.zero		1


	//   ....[221]....
        /*0eb8*/ 	.word	0x0000a0e0
        /*0ebc*/ 	.word	0x00000000
        /*0ec0*/ 	.word	0x00000000
        /*0ec4*/ 	.short	0x010a
        /*0ec6*/ 	.byte	0xff
	.zero		1


	//   ....[222]....
        /*0ec8*/ 	.word	0x0000a140
        /*0ecc*/ 	.word	0x00000000
        /*0ed0*/ 	.word	0x00000000
        /*0ed4*/ 	.short	0x010a
        /*0ed6*/ 	.byte	0xff
	.zero		1


	//   ....[223]....
        /*0ed8*/ 	.word	0x0000a1a0
        /*0edc*/ 	.word	0x00000004
        /*0ee0*/ 	.word	0x000002b8
        /*0ee4*/ 	.short	0x010a
        /*0ee6*/ 	.byte	0xff
	.zero		1


	//   ....[224]....
        /*0ee8*/ 	.word	0x0000a200
        /*0eec*/ 	.word	0x00000004
        /*0ef0*/ 	.word	0x000002b0
        /*0ef4*/ 	.short	0x010a
        /*0ef6*/ 	.byte	0xff
	.zero		1


	//   ....[225]....
        /*0ef8*/ 	.word	0x0000a260
        /*0efc*/ 	.word	0x00000005
        /*0f00*/ 	.word	0x00000008
        /*0f04*/ 	.short	0x010a
        /*0f06*/ 	.byte	0xff
	.zero		1


	//   ....[226]....
        /*0f08*/ 	.word	0x0000a350
        /*0f0c*/ 	.word	0x00000003
        /*0f10*/ 	.word	0x00000008
        /*0f14*/ 	.short	0x010a
        /*0f16*/ 	.byte	0xff
	.zero		1


	//   ....[227]....
        /*0f18*/ 	.word	0x0000a3b0
        /*0f1c*/ 	.word	0x00000004
        /*0f20*/ 	.word	0x000002b0
        /*0f24*/ 	.short	0x010a
        /*0f26*/ 	.byte	0xff
	.zero		1


	//   ....[228]....
        /*0f28*/ 	.word	0x0000a410
        /*0f2c*/ 	.word	0x00000004
        /*0f30*/ 	.word	0x000002d0
        /*0f34*/ 	.short	0x010a
        /*0f36*/ 	.byte	0xff
	.zero		1


	//   ....[229]....
        /*0f38*/ 	.word	0x0000a470
        /*0f3c*/ 	.word	0x00000004
        /*0f40*/ 	.word	0x00000000
        /*0f44*/ 	.short	0x010a
        /*0f46*/ 	.byte	0xff
	.zero		1


	//   ....[230]....
        /*0f48*/ 	.word	0x0000a4d0
        /*0f4c*/ 	.word	0x00000000
        /*0f50*/ 	.word	0x00000000
        /*0f54*/ 	.short	0x010a
        /*0f56*/ 	.byte	0xff
	.zero		1


	//   ....[231]....
        /*0f58*/ 	.word	0x0000a530
        /*0f5c*/ 	.word	0x00000000
        /*0f60*/ 	.word	0x000002e0
        /*0f64*/ 	.short	0x010a
        /*0f66*/ 	.byte	0xff
	.zero		1


	//   ....[232]....
        /*0f68*/ 	.word	0x0000a590
        /*0f6c*/ 	.word	0x00000000
        /*0f70*/ 	.word	0x000002b0
        /*0f74*/ 	.short	0x010a
        /*0f76*/ 	.byte	0xff
	.zero		1


	//   ....[233]....
        /*0f78*/ 	.word	0x0000a5f0
        /*0f7c*/ 	.word	0x00000000
        /*0f80*/ 	.word	0x000002a8
        /*0f84*/ 	.short	0x010a
        /*0f86*/ 	.byte	0xff
	.zero		1


	//   ....[234]....
        /*0f88*/ 	.word	0x0000a650
        /*0f8c*/ 	.word	0x00000000
        /*0f90*/ 	.word	0x00000298
        /*0f94*/ 	.short	0x010a
        /*0f96*/ 	.byte	0xff
	.zero		1


	//   ....[235]....
        /*0f98*/ 	.word	0x0000a6b0
        /*0f9c*/ 	.word	0x00000000
        /*0fa0*/ 	.word	0x000002b0
        /*0fa4*/ 	.short	0x010a
        /*0fa6*/ 	.byte	0xff
	.zero		1


	//   ....[236]....
        /*0fa8*/ 	.word	0x0000a710
        /*0fac*/ 	.word	0x00000002
        /*0fb0*/ 	.word	0x00000290
        /*0fb4*/ 	.short	0x010a
        /*0fb6*/ 	.byte	0xff
	.zero		1


	//   ....[237]....
        /*0fb8*/ 	.word	0x0000a760
        /*0fbc*/ 	.word	0x000000a5
        /*0fc0*/ 	.word	0x000002c0
        /*0fc4*/ 	.short	0x010a
        /*0fc6*/ 	.byte	0xff
	.zero		1


	//----- nvinfo : EIATTR_NUM_MBARRIERS
	.align		4
.L_47:
        /*0fc8*/ 	.byte	0x03, 0x38
        /*0fca*/ 	.short	0x005d


	//----- nvinfo : EIATTR_EXIT_INSTR_OFFSETS
	.align		4
        /*0fcc*/ 	.byte	0x04, 0x1c
        /*0fce*/ 	.short	(.L_49 - .L_48)


	//   ....[0]....
.L_48:
        /*0fd0*/ 	.word	0x00004880


	//   ....[1]....
        /*0fd4*/ 	.word	0x00004b30


	//   ....[2]....
        /*0fd8*/ 	.word	0x00004b90


	//   ....[3]....
        /*0fdc*/ 	.word	0x00005c90


	//   ....[4]....
        /*0fe0*/ 	.word	0x000069f0


	//   ....[5]....
        /*0fe4*/ 	.word	0x00006a30


	//   ....[6]....
        /*0fe8*/ 	.word	0x00009160


	//----- nvinfo : EIATTR_MAX_THREADS
	.align		4
.L_49:
        /*0fec*/ 	.byte	0x04, 0x05
        /*0fee*/ 	.short	(.L_51 - .L_50)
.L_50:
        /*0ff0*/ 	.word	0x00000100
        /*0ff4*/ 	.word	0x00000001
        /*0ff8*/ 	.word	0x00000001


	//----- nvinfo : EIATTR_CRS_STACK_SIZE
	.align		4
.L_51:
        /*0ffc*/ 	.byte	0x04, 0x1e
        /*0ffe*/ 	.short	(.L_53 - .L_52)
.L_52:
        /*1000*/ 	.word	0x00000000


	//----- nvinfo : EIATTR_CBANK_PARAM_SIZE
	.align		4
.L_53:
        /*1004*/ 	.byte	0x03, 0x19
        /*1006*/ 	.short	0x0800


	//----- nvinfo : EIATTR_PARAM_CBANK
	.align		4
        /*1008*/ 	.byte	0x04, 0x0a
        /*100a*/ 	.short	(.L_55 - .L_54)
	.align		4
.L_54:
        /*100c*/ 	.word	index@(.nv.constant0._ZN7cutlass13device_kernelINS_4conv6kernel13ConvUniversalINS1_16ConvProblemShapeILNS1_8OperatorE0ELi2EEENS1_10collective14CollectiveConvINS1_47MainloopSm100TmaUmmaWarpSpecializedImplicitGemmILS5_0ELi41ELi2ELi1ELi2EN4cute5tupleIJNSA_1CILi2EEENSC_ILi1EEESE_EEEEENSB_IJNSC_ILi256EEENSC_ILi64EEENSB_IJNSC_ILi32EEEEEEEEENS_12float_e4m3_tESM_NSA_8TiledMMAINSA_8MMA_AtomIJNSA_10MMA_TraitsINSA_25SM100_MMA_F8F6F4_2x1SM_SSEJSM_SM_fSH_SI_NSA_17integral_constantINSA_4UMMA5MajorELST_0EEESU_NSR_INSS_7ScaleInELSV_0EEESW_EEEEEENSA_6LayoutINSB_IJSE_SE_SE_EEENSB_IJNSC_ILi0EEES11_S11_EEEEENSB_IJNSA_10UnderscoreES14_S14_EEEEENS7_6detail27Sm100ImplicitGemmTileTraitsINSA_25SM100_TMA_2SM_LOAD_IM2COLENSA_14ComposedLayoutINSA_7SwizzleILi1ELi4ELi3EEENSA_18smem_ptr_flag_bitsILi8EEENSZ_INSB_IJNSC_ILi8EEESJ_EEENSB_IJSJ_SE_EEEEEEEvEENS18_INSA_18SM100_TMA_2SM_LOADES1J_vEEEENS_8epilogue10collective18CollectiveEpilogueINS1O_23Sm100TmaWarpSpecializedILi1ELi1ELi64ELb0ELb0EEEJNSB_IJNSC_ILi128EEESI_SK_EEENSB_IJNSZ_IS1T_SE_EENSZ_ISI_SE_EEEEESM_NSB_IJNSB_IJlllEEESE_S11_EEESM_S1Z_NS1O_6fusion15FusionCallbacksIS1S_NS20_17LinearCombinationISM_fSM_fLNS_15FloatRoundStyleE2EEES1U_S1X_JEEENSA_5SM1004TMEM4LOAD26SM100_TMEM_LOAD_32dp32b64xENSA_20SM90_TMA_LOAD_IM2COLENS1A_INS1B_ILi2ELi4ELi3EEES1E_NSZ_INSB_IJS1F_SI_EEENSB_IJSI_SE_EEEEEEENSA_39AutoVectorizingCopyWithAssumedAlignmentILi128EEENSA_21SM90_TMA_STORE_IM2COLES2F_S2H_S2H_EEEvvEEEEvNT_6ParamsE)
        /*1010*/ 	.short	0x0380
        /*1012*/ 	.short	0x0800


	//----- nvinfo : EIATTR_SW_WAR
	.align		4
.L_55:
        /*1014*/ 	.byte	0x04, 0x36
        /*1016*/ 	.short	(.L_57 - .L_56)
.L_56:
        /*1018*/ 	.word	0x00000008
.L_57:


//--------------------- .nv.callgraph             --------------------------
	.section	.nv.callgraph,"",@"SHT_CUDA_CALLGRAPH"
	.align	4
	.sectionentsize	8
	.align		4
        /*0000*/ 	.word	0x00000000
	.align		4
        /*0004*/ 	.word	0xffffffff
	.align		4
        /*0008*/ 	.word	index@(_ZN7cutlass13device_kernelINS_4conv6kernel13ConvUniversalINS1_16ConvProblemShapeILNS1_8OperatorE0ELi2EEENS1_10collective14CollectiveConvINS1_47MainloopSm100TmaUmmaWarpSpecializedImplicitGemmILS5_0ELi41ELi2ELi1ELi2EN4cute5tupleIJNSA_1CILi2EEENSC_ILi1EEESE_EEEEENSB_IJNSC_ILi256EEENSC_ILi64EEENSB_IJNSC_ILi32EEEEEEEEENS_12float_e4m3_tESM_NSA_8TiledMMAINSA_8MMA_AtomIJNSA_10MMA_TraitsINSA_25SM100_MMA_F8F6F4_2x1SM_SSEJSM_SM_fSH_SI_NSA_17integral_constantINSA_4UMMA5MajorELST_0EEESU_NSR_INSS_7ScaleInELSV_0EEESW_EEEEEENSA_6LayoutINSB_IJSE_SE_SE_EEENSB_IJNSC_ILi0EEES11_S11_EEEEENSB_IJNSA_10UnderscoreES14_S14_EEEEENS7_6detail27Sm100ImplicitGemmTileTraitsINSA_25SM100_TMA_2SM_LOAD_IM2COLENSA_14ComposedLayoutINSA_7SwizzleILi1ELi4ELi3EEENSA_18smem_ptr_flag_bitsILi8EEENSZ_INSB_IJNSC_ILi8EEESJ_EEENSB_IJSJ_SE_EEEEEEEvEENS18_INSA_18SM100_TMA_2SM_LOADES1J_vEEEENS_8epilogue10collective18CollectiveEpilogueINS1O_23Sm100TmaWarpSpecializedILi1ELi1ELi64ELb0ELb0EEEJNSB_IJNSC_ILi128EEESI_SK_EEENSB_IJNSZ_IS1T_SE_EENSZ_ISI_SE_EEEEESM_NSB_IJNSB_IJlllEEESE_S11_EEESM_S1Z_NS1O_6fusion15FusionCallbacksIS1S_NS20_17LinearCombinationISM_fSM_fLNS_15FloatRoundStyleE2EEES1U_S1X_JEEENSA_5SM1004TMEM4LOAD26SM100_TMEM_LOAD_32dp32b64xENSA_20SM90_TMA_LOAD_IM2COLENS1A_INS1B_ILi2ELi4ELi3EEES1E_NSZ_INSB_IJS1F_SI_EEENSB_IJSI_SE_EEEEEEENSA_39AutoVectorizingCopyWithAssumedAlignmentILi128EEENSA_21SM90_TMA_STORE_IM2COLES2F_S2H_S2H_EEEvvEEEEvNT_6ParamsE)
	.align		4
        /*000c*/ 	.word	index@(__assertfail)
	.align		4
        /*0010*/ 	.word	0x00000000
	.align		4
        /*0014*/ 	.word	0xfffffffe
	.align		4
        /*0018*/ 	.word	0x00000000
	.align		4
        /*001c*/ 	.word	0xfffffffd
	.align		4
        /*0020*/ 	.word	0x00000000
	.align		4
        /*0024*/ 	.word	0xfffffffc


//--------------------- .nv.constant4             --------------------------
	.section	.nv.constant4,"a",@progbits
	.align	8
	.align		8
.nv.constant4:
        /*0000*/ 	.dword	__assertfail
	.align		8
        /*0008*/ 	.dword	__unnamed_1
	.align		8
        /*0010*/ 	.dword	__unnamed_2
	.align		8
        /*0018*/ 	.dword	_ZN39_INTERNAL_56bcc96f_4_k_cu_0d71894c_26934cuda3std3__45__cpo5beginE
	.align		8
        /*0020*/ 	.dword	_ZN39_INTERNAL_56bcc96f_4_k_cu_0d71894c_26934cuda3std3__45__cpo3endE
	.align		8
        /*0028*/ 	.dword	_ZN39_INTERNAL_56bcc96f_4_k_cu_0d71894c_26934cuda3std3__45__cpo6cbeginE
	.align		8
        /*0030*/ 	.dword	_ZN39_INTERNAL_56bcc96f_4_k_cu_0d71894c_26934cuda3std3__45__cpo4cendE
	.align		8
        /*0038*/ 	.dword	_ZN39_INTERNAL_56bcc96f_4_k_cu_0d71894c_26934cuda3std3__441_GLOBAL__N__56bcc96f_4_k_cu_0d71894c_26936ignoreE
	.align		8
        /*0040*/ 	.dword	_ZN39_INTERNAL_56bcc96f_4_k_cu_0d71894c_26934cuda3std3__419piecewise_constructE
	.align		8
        /*0048*/ 	.dword	_ZN39_INTERNAL_56bcc96f_4_k_cu_0d71894c_26934cuda3std3__48in_placeE
	.align		8
        /*0050*/ 	.dword	_ZN39_INTERNAL_56bcc96f_4_k_cu_0d71894c_26934cuda3std6ranges3__45__cpo4swapE
	.align		8
        /*0058*/ 	.dword	_ZN39_INTERNAL_56bcc96f_4_k_cu_0d71894c_26934cuda3std6ranges3__45__cpo9iter_moveE
	.align		8
        /*0060*/ 	.dword	_ZN39_INTERNAL_56bcc96f_4_k_cu_0d71894c_26934cute7productE
	.align		8
        /*0068*/ 	.dword	_ZN39_INTERNAL_56bcc96f_4_k_cu_0d71894c_26934cute1_E
	.align		8
        /*0070*/ 	.dword	$str$27
	.align		8
        /*0078*/ 	.dword	$str$28
	.align		8
        /*0080*/ 	.dword	$str$29
	.align		8
        /*0088*/ 	.dword	$str$30


//--------------------- .text._ZN7cutlass13device_kernelINS_4conv6kernel13ConvUniversalINS1_16ConvProblemShapeILNS1_8OperatorE0ELi2EEENS1_10collective14CollectiveConvINS1_47MainloopSm100TmaUmmaWarpSpecializedImplicitGemmILS5_0ELi41ELi2ELi1ELi2EN4cute5tupleIJNSA_1CILi2EEENSC_ILi1EEESE_EEEEENSB_IJNSC_ILi256EEENSC_ILi64EEENSB_IJNSC_ILi32EEEEEEEEENS_12float_e4m3_tESM_NSA_8TiledMMAINSA_8MMA_AtomIJNSA_10MMA_TraitsINSA_25SM100_MMA_F8F6F4_2x1SM_SSEJSM_SM_fSH_SI_NSA_17integral_constantINSA_4UMMA5MajorELST_0EEESU_NSR_INSS_7ScaleInELSV_0EEESW_EEEEEENSA_6LayoutINSB_IJSE_SE_SE_EEENSB_IJNSC_ILi0EEES11_S11_EEEEENSB_IJNSA_10UnderscoreES14_S14_EEEEENS7_6detail27Sm100ImplicitGemmTileTraitsINSA_25SM100_TMA_2SM_LOAD_IM2COLENSA_14ComposedLayoutINSA_7SwizzleILi1ELi4ELi3EEENSA_18smem_ptr_flag_bitsILi8EEENSZ_INSB_IJNSC_ILi8EEESJ_EEENSB_IJSJ_SE_EEEEEEEvEENS18_INSA_18SM100_TMA_2SM_LOADES1J_vEEEENS_8epilogue10collective18CollectiveEpilogueINS1O_23Sm100TmaWarpSpecializedILi1ELi1ELi64ELb0ELb0EEEJNSB_IJNSC_ILi128EEESI_SK_EEENSB_IJNSZ_IS1T_SE_EENSZ_ISI_SE_EEEEESM_NSB_IJNSB_IJlllEEESE_S11_EEESM_S1Z_NS1O_6fusion15FusionCallbacksIS1S_NS20_17LinearCombinationISM_fSM_fLNS_15FloatRoundStyleE2EEES1U_S1X_JEEENSA_5SM1004TMEM4LOAD26SM100_TMEM_LOAD_32dp32b64xENSA_20SM90_TMA_LOAD_IM2COLENS1A_INS1B_ILi2ELi4ELi3EEES1E_NSZ_INSB_IJS1F_SI_EEENSB_IJSI_SE_EEEEEEENSA_39AutoVectorizingCopyWithAssumedAlignmentILi128EEENSA_21SM90_TMA_STORE_IM2COLES2F_S2H_S2H_EEEvvEEEEvNT_6ParamsE --------------------------
	.section	.text._ZN7cutlass13device_kernelINS_4conv6kernel13ConvUniversalINS1_16ConvProblemShapeILNS1_8OperatorE0ELi2EEENS1_10collective14CollectiveConvINS1_47MainloopSm100TmaUmmaWarpSpecializedImplicitGemmILS5_0ELi41ELi2ELi1ELi2EN4cute5tupleIJNSA_1CILi2EEENSC_ILi1EEESE_EEEEENSB_IJNSC_ILi256EEENSC_ILi64EEENSB_IJNSC_ILi32EEEEEEEEENS_12float_e4m3_tESM_NSA_8TiledMMAINSA_8MMA_AtomIJNSA_10MMA_TraitsINSA_25SM100_MMA_F8F6F4_2x1SM_SSEJSM_SM_fSH_SI_NSA_17integral_constantINSA_4UMMA5MajorELST_0EEESU_NSR_INSS_7ScaleInELSV_0EEESW_EEEEEENSA_6LayoutINSB_IJSE_SE_SE_EEENSB_IJNSC_ILi0EEES11_S11_EEEEENSB_IJNSA_10UnderscoreES14_S14_EEEEENS7_6detail27Sm100ImplicitGemmTileTraitsINSA_25SM100_TMA_2SM_LOAD_IM2COLENSA_14ComposedLayoutINSA_7SwizzleILi1ELi4ELi3EEENSA_18smem_ptr_flag_bitsILi8EEENSZ_INSB_IJNSC_ILi8EEESJ_EEENSB_IJSJ_SE_EEEEEEEvEENS18_INSA_18SM100_TMA_2SM_LOADES1J_vEEEENS_8epilogue10collective18CollectiveEpilogueINS1O_23Sm100TmaWarpSpecializedILi1ELi1ELi64ELb0ELb0EEEJNSB_IJNSC_ILi128EEESI_SK_EEENSB_IJNSZ_IS1T_SE_EENSZ_ISI_SE_EEEEESM_NSB_IJNSB_IJlllEEESE_S11_EEESM_S1Z_NS1O_6fusion15FusionCallbacksIS1S_NS20_17LinearCombinationISM_fSM_fLNS_15FloatRoundStyleE2EEES1U_S1X_JEEENSA_5SM1004TMEM4LOAD26SM100_TMEM_LOAD_32dp32b64xENSA_20SM90_TMA_LOAD_IM2COLENS1A_INS1B_ILi2ELi4ELi3EEES1E_NSZ_INSB_IJS1F_SI_EEENSB_IJSI_SE_EEEEEEENSA_39AutoVectorizingCopyWithAssumedAlignmentILi128EEENSA_21SM90_TMA_STORE_IM2COLES2F_S2H_S2H_EEEvvEEEEvNT_6ParamsE,"ax",@progbits
	.align	128
.text._ZN7cutlass13device_kernelINS_4conv6kernel13ConvUniversalINS1_16ConvProblemShapeILNS1_8OperatorE0ELi2EEENS1_10collective14CollectiveConvINS1_47MainloopSm100TmaUmmaWarpSpecializedImplicitGemmILS5_0ELi41ELi2ELi1ELi2EN4cute5tupleIJNSA_1CILi2EEENSC_ILi1EEESE_EEEEENSB_IJNSC_ILi256EEENSC_ILi64EEENSB_IJNSC_ILi32EEEEEEEEENS_12float_e4m3_tESM_NSA_8TiledMMAINSA_8MMA_AtomIJNSA_10MMA_TraitsINSA_25SM100_MMA_F8F6F4_2x1SM_SSEJSM_SM_fSH_SI_NSA_17integral_constantINSA_4UMMA5MajorELST_0EEESU_NSR_INSS_7ScaleInELSV_0EEESW_EEEEEENSA_6LayoutINSB_IJSE_SE_SE_EEENSB_IJNSC_ILi0EEES11_S11_EEEEENSB_IJNSA_10UnderscoreES14_S14_EEEEENS7_6detail27Sm100ImplicitGemmTileTraitsINSA_25SM100_TMA_2SM_LOAD_IM2COLENSA_14ComposedLayoutINSA_7SwizzleILi1ELi4ELi3EEENSA_18smem_ptr_flag_bitsILi8EEENSZ_INSB_IJNSC_ILi8EEESJ_EEENSB_IJSJ_SE_EEEEEEEvEENS18_INSA_18SM100_TMA_2SM_LOADES1J_vEEEENS_8epilogue10collective18CollectiveEpilogueINS1O_23Sm100TmaWarpSpecializedILi1ELi1ELi64ELb0ELb0EEEJNSB_IJNSC_ILi128EEESI_SK_EEENSB_IJNSZ_IS1T_SE_EENSZ_ISI_SE_EEEEESM_NSB_IJNSB_IJlllEEESE_S11_EEESM_S1Z_NS1O_6fusion15FusionCallbacksIS1S_NS20_17LinearCombinationISM_fSM_fLNS_15FloatRoundStyleE2EEES1U_S1X_JEEENSA_5SM1004TMEM4LOAD26SM100_TMEM_LOAD_32dp32b64xENSA_20SM90_TMA_LOAD_IM2COLENS1A_INS1B_ILi2ELi4ELi3EEES1E_NSZ_INSB_IJS1F_SI_EEENSB_IJSI_SE_EEEEEEENSA_39AutoVectorizingCopyWithAssumedAlignmentILi128EEENSA_21SM90_TMA_STORE_IM2COLES2F_S2H_S2H_EEEvvEEEEvNT_6ParamsE:
        .type           _ZN7cutlass13device_kernelINS_4conv6kernel13ConvUniversalINS1_16ConvProblemShapeILNS1_8OperatorE0ELi2EEENS1_10collective14CollectiveConvINS1_47MainloopSm100TmaUmmaWarpSpecializedImplicitGemmILS5_0ELi41ELi2ELi1ELi2EN4cute5tupleIJNSA_1CILi2EEENSC_ILi1EEESE_EEEEENSB_IJNSC_ILi256EEENSC_ILi64EEENSB_IJNSC_ILi32EEEEEEEEENS_12float_e4m3_tESM_NSA_8TiledMMAINSA_8MMA_AtomIJNSA_10MMA_TraitsINSA_25SM100_MMA_F8F6F4_2x1SM_SSEJSM_SM_fSH_SI_NSA_17integral_constantINSA_4UMMA5MajorELST_0EEESU_NSR_INSS_7ScaleInELSV_0EEESW_EEEEEENSA_6LayoutINSB_IJSE_SE_SE_EEENSB_IJNSC_ILi0EEES11_S11_EEEEENSB_IJNSA_10UnderscoreES14_S14_EEEEENS7_6detail27Sm100ImplicitGemmTileTraitsINSA_25SM100_TMA_2SM_LOAD_IM2COLENSA_14ComposedLayoutINSA_7SwizzleILi1ELi4ELi3EEENSA_18smem_ptr_flag_bitsILi8EEENSZ_INSB_IJNSC_ILi8EEESJ_EEENSB_IJSJ_SE_EEEEEEEvEENS18_INSA_18SM100_TMA_2SM_LOADES1J_vEEEENS_8epilogue10collective18CollectiveEpilogueINS1O_23Sm100TmaWarpSpecializedILi1ELi1ELi64ELb0ELb0EEEJNSB_IJNSC_ILi128EEESI_SK_EEENSB_IJNSZ_IS1T_SE_EENSZ_ISI_SE_EEEEESM_NSB_IJNSB_IJlllEEESE_S11_EEESM_S1Z_NS1O_6fusion15FusionCallbacksIS1S_NS20_17LinearCombinationISM_fSM_fLNS_15FloatRoundStyleE2EEES1U_S1X_JEEENSA_5SM1004TMEM4LOAD26SM100_TMEM_LOAD_32dp32b64xENSA_20SM90_TMA_LOAD_IM2COLENS1A_INS1B_ILi2ELi4ELi3EEES1E_NSZ_INSB_IJS1F_SI_EEENSB_IJSI_SE_EEEEEEENSA_39AutoVectorizingCopyWithAssumedAlignmentILi128EEENSA_21SM90_TMA_STORE_IM2COLES2F_S2H_S2H_EEEvvEEEEvNT_6ParamsE,@function
        .size           _ZN7cutlass13device_kernelINS_4conv6kernel13ConvUniversalINS1_16ConvProblemShapeILNS1_8OperatorE0ELi2EEENS1_10collective14CollectiveConvINS1_47MainloopSm100TmaUmmaWarpSpecializedImplicitGemmILS5_0ELi41ELi2ELi1ELi2EN4cute5tupleIJNSA_1CILi2EEENSC_ILi1EEESE_EEEEENSB_IJNSC_ILi256EEENSC_ILi64EEENSB_IJNSC_ILi32EEEEEEEEENS_12float_e4m3_tESM_NSA_8TiledMMAINSA_8MMA_AtomIJNSA_10MMA_TraitsINSA_25SM100_MMA_F8F6F4_2x1SM_SSEJSM_SM_fSH_SI_NSA_17integral_constantINSA_4UMMA5MajorELST_0EEESU_NSR_INSS_7ScaleInELSV_0EEESW_EEEEEENSA_6LayoutINSB_IJSE_SE_SE_EEENSB_IJNSC_ILi0EEES11_S11_EEEEENSB_IJNSA_10UnderscoreES14_S14_EEEEENS7_6detail27Sm100ImplicitGemmTileTraitsINSA_25SM100_TMA_2SM_LOAD_IM2COLENSA_14ComposedLayoutINSA_7SwizzleILi1ELi4ELi3EEENSA_18smem_ptr_flag_bitsILi8EEENSZ_INSB_IJNSC_ILi8EEESJ_EEENSB_IJSJ_SE_EEEEEEEvEENS18_INSA_18SM100_TMA_2SM_LOADES1J_vEEEENS_8epilogue10collective18CollectiveEpilogueINS1O_23Sm100TmaWarpSpecializedILi1ELi1ELi64ELb0ELb0EEEJNSB_IJNSC_ILi128EEESI_SK_EEENSB_IJNSZ_IS1T_SE_EENSZ_ISI_SE_EEEEESM_NSB_IJNSB_IJlllEEESE_S11_EEESM_S1Z_NS1O_6fusion15FusionCallbacksIS1S_NS20_17LinearCombinationISM_fSM_fLNS_15FloatRoundStyleE2EEES1U_S1X_JEEENSA_5SM1004TMEM4LOAD26SM100_TMEM_LOAD_32dp32b64xENSA_20SM90_TMA_LOAD_IM2COLENS1A_INS1B_ILi2ELi4ELi3EEES1E_NSZ_INSB_IJS1F_SI_EEENSB_IJSI_SE_EEEEEEENSA_39AutoVectorizingCopyWithAssumedAlignmentILi128EEENSA_21SM90_TMA_STORE_IM2COLES2F_S2H_S2H_EEEvvEEEEvNT_6ParamsE,(.L_x_251 - _ZN7cutlass13device_kernelINS_4conv6kernel13ConvUniversalINS1_16ConvProblemShapeILNS1_8OperatorE0ELi2EEENS1_10collective14CollectiveConvINS1_47MainloopSm100TmaUmmaWarpSpecializedImplicitGemmILS5_0ELi41ELi2ELi1ELi2EN4cute5tupleIJNSA_1CILi2EEENSC_ILi1EEESE_EEEEENSB_IJNSC_ILi256EEENSC_ILi64EEENSB_IJNSC_ILi32EEEEEEEEENS_12float_e4m3_tESM_NSA_8TiledMMAINSA_8MMA_AtomIJNSA_10MMA_TraitsINSA_25SM100_MMA_F8F6F4_2x1SM_SSEJSM_SM_fSH_SI_NSA_17integral_constantINSA_4UMMA5MajorELST_0EEESU_NSR_INSS_7ScaleInELSV_0EEESW_EEEEEENSA_6LayoutINSB_IJSE_SE_SE_EEENSB_IJNSC_ILi0EEES11_S11_EEEEENSB_IJNSA_10UnderscoreES14_S14_EEEEENS7_6detail27Sm100ImplicitGemmTileTraitsINSA_25SM100_TMA_2SM_LOAD_IM2COLENSA_14ComposedLayoutINSA_7SwizzleILi1ELi4ELi3EEENSA_18smem_ptr_flag_bitsILi8EEENSZ_INSB_IJNSC_ILi8EEESJ_EEENSB_IJSJ_SE_EEEEEEEvEENS18_INSA_18SM100_TMA_2SM_LOADES1J_vEEEENS_8epilogue10collective18CollectiveEpilogueINS1O_23Sm100TmaWarpSpecializedILi1ELi1ELi64ELb0ELb0EEEJNSB_IJNSC_ILi128EEESI_SK_EEENSB_IJNSZ_IS1T_SE_EENSZ_ISI_SE_EEEEESM_NSB_IJNSB_IJlllEEESE_S11_EEESM_S1Z_NS1O_6fusion15FusionCallbacksIS1S_NS20_17LinearCombinationISM_fSM_fLNS_15FloatRoundStyleE2EEES1U_S1X_JEEENSA_5SM1004TMEM4LOAD26SM100_TMEM_LOAD_32dp32b64xENSA_20SM90_TMA_LOAD_IM2COLENS1A_INS1B_ILi2ELi4ELi3EEES1E_NSZ_INSB_IJS1F_SI_EEENSB_IJSI_SE_EEEEEEENSA_39AutoVectorizingCopyWithAssumedAlignmentILi128EEENSA_21SM90_TMA_STORE_IM2COLES2F_S2H_S2H_EEEvvEEEEvNT_6ParamsE)
        .other          _ZN7cutlass13device_kernelINS_4conv6kernel13ConvUniversalINS1_16ConvProblemShapeILNS1_8OperatorE0ELi2EEENS1_10collective14CollectiveConvINS1_47MainloopSm100TmaUmmaWarpSpecializedImplicitGemmILS5_0ELi41ELi2ELi1ELi2EN4cute5tupleIJNSA_1CILi2EEENSC_ILi1EEESE_EEEEENSB_IJNSC_ILi256EEENSC_ILi64EEENSB_IJNSC_ILi32EEEEEEEEENS_12float_e4m3_tESM_NSA_8TiledMMAINSA_8MMA_AtomIJNSA_10MMA_TraitsINSA_25SM100_MMA_F8F6F4_2x1SM_SSEJSM_SM_fSH_SI_NSA_17integral_constantINSA_4UMMA5MajorELST_0EEESU_NSR_INSS_7ScaleInELSV_0EEESW_EEEEEENSA_6LayoutINSB_IJSE_SE_SE_EEENSB_IJNSC_ILi0EEES11_S11_EEEEENSB_IJNSA_10UnderscoreES14_S14_EEEEENS7_6detail27Sm100ImplicitGemmTileTraitsINSA_25SM100_TMA_2SM_LOAD_IM2COLENSA_14ComposedLayoutINSA_7SwizzleILi1ELi4ELi3EEENSA_18smem_ptr_flag_bitsILi8EEENSZ_INSB_IJNSC_ILi8EEESJ_EEENSB_IJSJ_SE_EEEEEEEvEENS18_INSA_18SM100_TMA_2SM_LOADES1J_vEEEENS_8epilogue10collective18CollectiveEpilogueINS1O_23Sm100TmaWarpSpecializedILi1ELi1ELi64ELb0ELb0EEEJNSB_IJNSC_ILi128EEESI_SK_EEENSB_IJNSZ_IS1T_SE_EENSZ_ISI_SE_EEEEESM_NSB_IJNSB_IJlllEEESE_S11_EEESM_S1Z_NS1O_6fusion15FusionCallbacksIS1S_NS20_17LinearCombinationISM_fSM_fLNS_15FloatRoundStyleE2EEES1U_S1X_JEEENSA_5SM1004TMEM4LOAD26SM100_TMEM_LOAD_32dp32b64xENSA_20SM90_TMA_LOAD_IM2COLENS1A_INS1B_ILi2ELi4ELi3EEES1E_NSZ_INSB_IJS1F_SI_EEENSB_IJSI_SE_EEEEEEENSA_39AutoVectorizingCopyWithAssumedAlignmentILi128EEENSA_21SM90_TMA_STORE_IM2COLES2F_S2H_S2H_EEEvvEEEEvNT_6ParamsE,@"STO_CUDA_ENTRY STV_DEFAULT"
_ZN7cutlass13device_kernelINS_4conv6kernel13ConvUniversalINS1_16ConvProblemShapeILNS1_8OperatorE0ELi2EEENS1_10collective14CollectiveConvINS1_47MainloopSm100TmaUmmaWarpSpecializedImplicitGemmILS5_0ELi41ELi2ELi1ELi2EN4cute5tupleIJNSA_1CILi2EEENSC_ILi1EEESE_EEEEENSB_IJNSC_ILi256EEENSC_ILi64EEENSB_IJNSC_ILi32EEEEEEEEENS_12float_e4m3_tESM_NSA_8TiledMMAINSA_8MMA_AtomIJNSA_10MMA_TraitsINSA_25SM100_MMA_F8F6F4_2x1SM_SSEJSM_SM_fSH_SI_NSA_17integral_constantINSA_4UMMA5MajorELST_0EEESU_NSR_INSS_7ScaleInELSV_0EEESW_EEEEEENSA_6LayoutINSB_IJSE_SE_SE_EEENSB_IJNSC_ILi0EEES11_S11_EEEEENSB_IJNSA_10UnderscoreES14_S14_EEEEENS7_6detail27Sm100ImplicitGemmTileTraitsINSA_25SM100_TMA_2SM_LOAD_IM2COLENSA_14ComposedLayoutINSA_7SwizzleILi1ELi4ELi3EEENSA_18smem_ptr_flag_bitsILi8EEENSZ_INSB_IJNSC_ILi8EEESJ_EEENSB_IJSJ_SE_EEEEEEEvEENS18_INSA_18SM100_TMA_2SM_LOADES1J_vEEEENS_8epilogue10collective18CollectiveEpilogueINS1O_23Sm100TmaWarpSpecializedILi1ELi1ELi64ELb0ELb0EEEJNSB_IJNSC_ILi128EEESI_SK_EEENSB_IJNSZ_IS1T_SE_EENSZ_ISI_SE_EEEEESM_NSB_IJNSB_IJlllEEESE_S11_EEESM_S1Z_NS1O_6fusion15FusionCallbacksIS1S_NS20_17LinearCombinationISM_fSM_fLNS_15FloatRoundStyleE2EEES1U_S1X_JEEENSA_5SM1004TMEM4LOAD26SM100_TMEM_LOAD_32dp32b64xENSA_20SM90_TMA_LOAD_IM2COLENS1A_INS1B_ILi2ELi4ELi3EEES1E_NSZ_INSB_IJS1F_SI_EEENSB_IJSI_SE_EEEEEEENSA_39AutoVectorizingCopyWithAssumedAlignmentILi128EEENSA_21SM90_TMA_STORE_IM2COLES2F_S2H_S2H_EEEvvEEEEvNT_6ParamsE:
[----:B------:R-:W1:Y:S01]  /*0000*/  LDC R1, c[0x0][0x37c] ;  /* 0x0000df00ff017b82 */ /* 0x000e620000000800 */
[----:B------:R-:W2:Y:S01]  /*0010*/  S2R R142, SR_TID.X ;  /* 0x00000000008e7919 */ /* 0x000ea20000002100 */
[----:B------:R-:W3:Y:S06]  /*0020*/  LDCU.64 UR8, c[0x0][0x890] ;  /* 0x00011200ff0877ac */ /* 0x000eec0008000a00 */
[----:B------:R-:W4:Y:S01]  /*0030*/  S2UR UR4, SR_CgaCtaId ;  /* 0x00000000000479c3 */ /* 0x000f220000008800 */
[----:B-1----:R-:W-:Y:S01]  /*0040*/  VIADD R1, R1, 0xfffffff8 ;  /* 0xfffffff801017836 */ /* 0x002fe20000000000 */
[----:B------:R-:W-:-:S02]  /*0050*/  PRMT R156, RZ, 0x7610, R156 ;  /* 0x00007610ff9c7816 */ /* 0x000fc4000000009c */
[----:B------:R-:W-:Y:S02]  /*0060*/  ELECT P1, URZ, PT ;  /* 0x0000000000ff782f */ /* 0x000fe40003820000 */
[----:B------:R-:W-:Y:S01]  /*0070*/  R2UR UR43, R1 ;  /* 0x00000000012b72ca */ /* 0x000fe200000e0000 */
[----:B---3--:R-:W-:-:S04]  /*0080*/  UISETP.NE.U32.AND UP0, UPT, UR8, URZ, UPT ;  /* 0x000000ff0800728c */ /* 0x008fc8000bf05070 */
[----:B------:R-:W-:Y:S02]  /*0090*/  UISETP.NE.AND.EX UP0, UPT, UR9, URZ, UPT, UP0 ;  /* 0x000000ff0900728c */ /* 0x000fe4000bf05300 */
[----:B----4-:R-:W-:Y:S02]  /*00a0*/  ULOP3.LUT UR26, UR4, 0x1, URZ, 0xc0, !UPT ;  /* 0x00000001041a7892 */ /* 0x010fe4000f8ec0ff */
[----:B------:R-:W-:Y:S01]  /*00b0*/  ULOP3.LUT UR25, UR4, 0x1, URZ, 0x3c, !UPT ;  /* 0x0000000104197892 */ /* 0x000fe2000f8e3cff */
[----:B--2---:R-:W-:-:S05]  /*00c0*/  SHF.R.U32.HI R157, RZ, 0x5, R142 ;  /* 0x00000005ff9d7819 */ /* 0x004fca000001168e */
[----:B------:R-:W1:Y:S02]  /*00d0*/  SHFL.IDX PT, R0, R157, RZ, 0x1f ;  /* 0x00001fff9d007589 */ /* 0x000e6400000e0000 */
[----:B-1----:R-:W-:Y:S01]  /*00e0*/  R2UR UR18, R0 ;  /* 0x00000000001272ca */ /* 0x002fe200000e0000 */
[----:B------:R-:W-:-:S14]  /*00f0*/  BRA.U UP0, `(.L_x_0) ;  /* 0x0000000100307547 */ /* 0x000fdc000b800000 */
[----:B------:R-:W1:Y:S02]  /*0100*/  LDCU.64 UR4, c[0x0][0x888] ;  /* 0x00011100ff0477ac */ /* 0x000e640008000a00 */
[----:B-1----:R-:W-:-:S04]  /*0110*/  UISETP.NE.U32.AND UP0, UPT, UR4, URZ, UPT ;  /* 0x000000ff0400728c */ /* 0x002fc8000bf05070 */
[----:B------:R-:W-:-:S09]  /*0120*/  UISETP.NE.AND.EX UP0, UPT, UR5, URZ, UPT, UP0 ;  /* 0x000000ff0500728c */ /* 0x000fd2000bf05300 */
[----:B------:R-:W-:Y:S05]  /*0130*/  BRA.U !UP0, `(.L_x_1) ;  /* 0x0000000108147547 */ /* 0x000fea000b800000 */
[----:B------:R-:W1:Y:S01]  /*0140*/  LDC.64 R2, c[0x0][0x888] ;  /* 0x00022200ff027b82 */ /* 0x000e620000000a00 */
[----:B------:R-:W1:Y:S02]  /*0150*/  LDCU.64 UR4, c[0x0][0x358] ;  /* 0x00006b00ff0477ac */ /* 0x000e640008000a00 */
[----:B-1----:R1:W5:Y:S01]  /*0160*/  LDG.E R71, desc[UR4][R2.64] ;  /* 0x0000000402477981 */ /* 0x002362000c1e1900 */
[----:B------:R-:W-:Y:S01]  /*0170*/  HFMA2 R156, -RZ, RZ, 0, 5.9604644775390625e-08 ;  /* 0x00000001ff9c7431 */ /* 0x000fe200000001ff */
[----:B------:R-:W-:Y:S05]  /*0180*/  BRA `(.L_x_0) ;  /* 0x00000000000c7947 */ /* 0x000fea0003800000 */
.L_x_1:
[----:B------:R-:W1:Y:S01]  /*0190*/  LDCU UR4, c[0x0][0x880] ;  /* 0x00011000ff0477ac */ /* 0x000e620008000800 */
[----:B------:R-:W-:Y:S01]  /*01a0*/  HFMA2 R156, -RZ, RZ, 0, 5.9604644775390625e-08 ;  /* 0x00000001ff9c7431 */ /* 0x000fe200000001ff */
[----:B-1----:R-:W-:-:S07]  /*01b0*/  MOV R71, UR4 ;  /* 0x0000000400477c02 */ /* 0x002fce0008000f00 */
.L_x_0:
[----:B------:R-:W2:Y:S02]  /*01c0*/  LDCU.64 UR4, c[0x0][0x8b0] ;  /* 0x00011600ff0477ac */ /* 0x000ea40008000a00 */
[----:B--2---:R-:W-:-:S04]  /*01d0*/  UISETP.NE.U32.AND UP0, UPT, UR4, URZ, UPT ;  /* 0x000000ff0400728c */ /* 0x004fc8000bf05070 */
[----:B------:R-:W-:-:S09]  /*01e0*/  UISETP.NE.AND.EX UP0, UPT, UR5, URZ, UPT, UP0 ;  /* 0x000000ff0500728c */ /* 0x000fd2000bf05300 */
[----:B------:R-:W-:Y:S05]  /*01f0*/  BRA.U UP0, `(.L_x_2) ;  /* 0x0000000100287547 */ /* 0x000fea000b800000 */
[----:B------:R-:W2:Y:S02]  /*0200*/  LDCU.64 UR4, c[0x0][0x8a8] ;  /* 0x00011500ff0477ac */ /* 0x000ea40008000a00 */
[----:B--2---:R-:W-:-:S04]  /*0210*/  UISETP.NE.U32.AND UP0, UPT, UR4, URZ, UPT ;  /* 0x000000ff0400728c */ /* 0x004fc8000bf05070 */
[----:B------:R-:W-:-:S09]  /*0220*/  UISETP.NE.AND.EX UP0, UPT, UR5, URZ, UPT, UP0 ;  /* 0x000000ff0500728c */ /* 0x000fd2000bf05300 */
[----:B------:R-:W-:Y:S05]  /*0230*/  BRA.U !UP0, `(.L_x_3) ;  /* 0x0000000108107547 */ /* 0x000fea000b800000 */
[----:B-1----:R-:W1:Y:S01]  /*0240*/  LDC.64 R2, c[0x0][0x8a8] ;  /* 0x00022a00ff027b82 */ /* 0x002e620000000a00 */
[----:B------:R-:W1:Y:S02]  /*0250*/  LDCU.64 UR4, c[0x0][0x358] ;  /* 0x00006b00ff0477ac */ /* 0x000e640008000a00 */
[----:B-1----:R2:W5:Y:S01]  /*0260*/  LDG.E R70, desc[UR4][R2.64] ;  /* 0x0000000402467981 */ /* 0x002562000c1e1900 */
[----:B------:R-:W-:Y:S05]  /*0270*/  BRA `(.L_x_2) ;  /* 0x0000000000087947 */ /* 0x000fea0003800000 */
.L_x_3:
[----:B------:R-:W2:Y:S02]  /*0280*/  LDCU UR4, c[0x0][0x8a0] ;  /* 0x00011400ff0477ac */ /* 0x000ea40008000800 */
[----:B--2---:R-:W-:Y:S02]  /*0290*/  MOV R70, UR4 ;  /* 0x0000000400467c02 */ /* 0x004fe40008000f00 */
.L_x_2:
[----:B------:R-:W-:Y:S01]  /*02a0*/  IMAD.U32 R0, RZ, RZ, UR18 ;  /* 0x00000012ff007e24 */ /* 0x000fe2000f8e00ff */
[----:B------:R-:W-:Y:S04]  /*02b0*/  BSSY.RECONVERGENT B0, `(.L_x_4) ;  /* 0x000000c000007945 */ /* 0x000fe80003800200 */
[C---:B------:R-:W-:Y:S02]  /*02c0*/  ISETP.NE.OR P2, PT, R0.reuse, 0x1, !P1 ;  /* 0x000000010000780c */ /* 0x040fe40004f45670 */
[----:B------:R-:W-:-:S11]  /*02d0*/  ISETP.NE.OR P0, PT, R0, 0x3, !P1 ;  /* 0x000000030000780c */ /* 0x000fd60004f05670 */
[----:B------:R-:W-:Y:S05]  /*02e0*/  @P2 BRA `(.L_x_5) ;  /* 0x0000000000202947 */ /* 0x000fea0003800000 */
[----:B------:R-:W3:Y:S02]  /*02f0*/  LDCU.64 UR4, c[0x0][0x348] ;  /* 0x00006900ff0477ac */ /* 0x000ee40008000a00 */
[----:B---3--:R-:W-:Y:S02]  /*0300*/  UIADD3 UR6, UP1, UPT, UR4, 0x80, URZ ;  /* 0x0000008004067890 */ /* 0x008fe4000ff3e0ff */
[----:B------:R-:W-:Y:S02]  /*0310*/  UIADD3 UR4, UP0, UPT, UR4, 0x180, URZ ;  /* 0x0000018004047890 */ /* 0x000fe4000ff1e0ff */
[----:B------:R-:W-:Y:S02]  /*0320*/  UIADD3.X UR7, UPT, UPT, URZ, UR5, URZ, UP1, !UPT ;  /* 0x00000005ff077290 */ /* 0x000fe40008ffe4ff */
[----:B------:R-:W-:-:S07]  /*0330*/  UIADD3.X UR5, UPT, UPT, URZ, UR5, URZ, UP0, !UPT ;  /* 0x00000005ff057290 */ /* 0x000fce00087fe4ff */
[----:B------:R3:W-:Y:S02]  /*0340*/  UTMACCTL.PF [UR6] ;  /* 0x00000000060079b9 */ /* 0x0007e40008040000 */
[----:B------:R3:W-:Y:S02]  /*0350*/  UTMACCTL.PF [UR4] ;  /* 0x00000000040079b9 */ /* 0x0007e40008040000 */
[----:B---3--:R-:W-:Y:S01]  /*0360*/  NOP ;  /* 0x0000000000007918 */ /* 0x008fe20000000000 */
.L_x_5:
[----:B------:R-:W-:Y:S05]  /*0370*/  BSYNC.RECONVERGENT B0 ;  /* 0x0000000000007941 */ /* 0x000fea0003800200 */
.L_x_4:
[----:B------:R-:W-:Y:S04]  /*0380*/  BSSY.RECONVERGENT B0, `(.L_x_6) ;  /* 0x000000a000007945 */ /* 0x000fe80003800200 */
        /* <DEDUP_REMOVED lines=9> */
.L_x_7:
[----:B------:R-:W-:Y:S05]  /*0420*/  BSYNC.RECONVERGENT B0 ;  /* 0x0000000000007941 */ /* 0x000fea0003800200 */
.L_x_6:
[----:B------:R-:W3:Y:S01]  /*0430*/  LDCU.64 UR4, c[0x0][0x888] ;  /* 0x00011100ff0477ac */ /* 0x000ee20008000a00 */
[----:B------:R-:W-:Y:S02]  /*0440*/  UISETP.EQ.U32.AND UP1, UPT, UR8, URZ, UPT ;  /* 0x000000ff0800728c */ /* 0x000fe4000bf22070 */
[----:B------:R-:W-:Y:S02]  /*0450*/  UPLOP3.LUT UP3, UPT, UPT, UPT, UPT, 0x80, 0x8 ;  /* 0x000000000008789c */ /* 0x000fe40003f6f070 */
[----:B---3--:R-:W-:-:S04]  /*0460*/  UISETP.NE.U32.AND UP0, UPT, UR4, URZ, UPT ;  /* 0x000000ff0400728c */ /* 0x008fc8000bf05070 */
[----:B------:R-:W-:-:S04]  /*0470*/  UISETP.NE.AND.EX UP2, UPT, UR5, URZ, UPT, UP0 ;  /* 0x000000ff0500728c */ /* 0x000fc8000bf45300 */
[----:B------:R-:W-:-:S04]  /*0480*/  UISETP.EQ.OR.EX UP4, UPT, UR9, URZ, !UP2, UP1 ;  /* 0x000000ff0900728c */ /* 0x000fc8000d782710 */
[----:B------:R-:W-:-:S06]  /*0490*/  UP2UR UR4, UPR, URZ, 0x10 ;  /* 0x00000010ff047883 */ /* 0x000fcc0008000000 */
[----:B------:R-:W-:Y:S01]  /*04a0*/  MOV R161, UR4 ;  /* 0x0000000400a17c02 */ /* 0x000fe20008000f00 */
[----:B------:R-:W-:Y:S06]  /*04b0*/  BRA.U !UP4, `(.L_x_8) ;  /* 0x000000010c207547 */ /* 0x000fec000b800000 */
[----:B------:R-:W-:Y:S01]  /*04c0*/  UISETP.NE.U32.AND UP1, UPT, UR8, URZ, UPT ;  /* 0x000000ff0800728c */ /* 0x000fe2000bf25070 */
[----:B-----5:R-:W-:Y:S01]  /*04d0*/  FSETP.NEU.AND P0, PT, R71, RZ, PT ;  /* 0x000000ff4700720b */ /* 0x020fe20003f0d000 */
[----:B------:R-:W-:Y:S02]  /*04e0*/  USEL UR4, URZ, 0xffffffff, UP2 ;  /* 0xffffffffff047887 */ /* 0x000fe40009000000 */
[----:B------:R-:W-:-:S10]  /*04f0*/  UISETP.NE.AND.EX UP1, UPT, UR9, URZ, UPT, UP1 ;  /* 0x000000ff0900728c */ /* 0x000fd4000bf25310 */
[----:B------:R-:W-:Y:S01]  /*0500*/  VOTEU.ANY UP0, P0 ;  /* 0x0000000000ff7886 */ /* 0x000fe20000000100 */
[----:B------:R-:W-:-:S04]  /*0510*/  @!UP1 USEL UR4, URZ, 0xffffffff, UP0 ;  /* 0xffffffffff049887 */ /* 0x000fc80008000000 */
[----:B------:R-:W-:-:S04]  /*0520*/  ULOP3.LUT UR4, UR4, 0x1, URZ, 0xc0, !UPT ;  /* 0x0000000104047892 */ /* 0x000fc8000f8ec0ff */
[----:B------:R-:W-:-:S11]  /*0530*/  UISETP.NE.U32.AND UP3, UPT, UR4, 0x1, UPT ;  /* 0x000000010400788c */ /* 0x000fd6000bf65070 */
.L_x_8:
[----:B------:R-:W3:Y:S01]  /*0540*/  SHFL.IDX PT, R0, R157, RZ, 0x1f ;  /* 0x00001fff9d007589 */ /* 0x000ee200000e0000 */
[----:B------:R-:W-:Y:S02]  /*0550*/  UISETP.NE.AND UP5, UPT, UR18, 0x2, UPT ;  /* 0x000000021200788c */ /* 0x000fe4000bfa5270 */
[----:B------:R-:W-:Y:S02]  /*0560*/  UISETP.NE.AND UP0, UPT, UR18, 0x2, UPT ;  /* 0x000000021200788c */ /* 0x000fe4000bf05270 */
[----:B------:R-:W-:Y:S02]  /*0570*/  UISETP.NE.OR UP1, UPT, UR26, URZ, UP5 ;  /* 0x000000ff1a00728c */ /* 0x000fe4000af25670 */
[----:B------:R-:W-:-:S04]  /*0580*/  USEL UR38, URZ, 0x1, UP0 ;  /* 0x00000001ff267887 */ /* 0x000fc80008000000 */
[----:B------:R-:W-:Y:S02]  /*0590*/  PLOP3.LUT P3, PT, P1, PT, UP1, 0xae, 0xea ;  /* 0x0000000000ea781c */ /* 0x000fe40000f6f51e */
[----:B---3--:R-:W-:-:S13]  /*05a0*/  ISETP.NE.AND P0, PT, R0, RZ, PT ;  /* 0x000000ff0000720c */ /* 0x008fda0003f05270 */
[----:B------:R-:W-:Y:S05]  /*05b0*/  @P0 BRA `(.L_x_9) ;  /* 0x00000004007c0947 */ /* 0x000fea0003800000 */
[----:B------:R-:W-:Y:S01]  /*05c0*/  ELECT P0, URZ, PT ;  /* 0x0000000000ff782f */ /* 0x000fe20003800000 */
[----:B------:R-:W-:-:S12]  /*05d0*/  BSSY.RECONVERGENT B0, `(.L_x_9) ;  /* 0x000005d000007945 */ /* 0x000fd80003800200 */
[----:B------:R-:W-:Y:S05]  /*05e0*/  @!P0 BRA `(.L_x_10) ;  /* 0x00000004006c8947 */ /* 0x000fea0003800000 */
[----:B------:R-:W3:Y:S01]  /*05f0*/  S2UR UR5, SR_CgaCtaId ;  /* 0x00000000000579c3 */ /* 0x000ee20000008800 */
[----:B------:R-:W-:Y:S01]  /*0600*/  UMOV UR4, 0x400 ;  /* 0x0000040000047882 */ /* 0x000fe20000000000 */
[----:B------:R-:W-:Y:S02]  /*0610*/  UMOV UR6, 0x1 ;  /* 0x0000000100067882 */ /* 0x000fe40000000000 */
[----:B------:R-:W-:-:S04]  /*0620*/  UIADD3 UR6, UPT, UPT, -UR6, 0x100000, URZ ;  /* 0x0010000006067890 */ /* 0x000fc8000fffe1ff */
[----:B------:R-:W-:Y:S02]  /*0630*/  USHF.L.U32 UR7, UR6, 0xb, URZ ;  /* 0x0000000b06077899 */ /* 0x000fe400080006ff */
[----:B------:R-:W-:Y:S02]  /*0640*/  USHF.L.U32 UR6, UR6, 0x1, URZ ;  /* 0x0000000106067899 */ /* 0x000fe400080006ff */
[----:B---3--:R-:W-:Y:S01]  /*0650*/  ULEA UR4, UR5, UR4, 0x18 ;  /* 0x0000000405047291 */ /* 0x008fe2000f8ec0ff */
[----:B------:R-:W3:Y:S11]  /*0660*/  FENCE.VIEW.ASYNC.S ;  /* 0x00000000000073c6 */ /* 0x000ef60000000000 */
[----:B---3--:R3:W4:Y:S01]  /*0670*/  SYNCS.EXCH.64 URZ, [UR4], UR6 ;  /* 0x0000000604ff75b2 */ /* 0x0087220008000100 */
[----:B------:R3:W1:Y:S01]  /*0680*/  SYNCS.EXCH.64 URZ, [UR4+0x148], UR6 ;  /* 0x0001480604ff75b2 */ /* 0x0006620008000100 */
        /* <DEDUP_REMOVED lines=79> */
[----:B------:R3:W1:Y:S02]  /*0b80*/  SYNCS.EXCH.64 URZ, [UR4+0x288], UR6 ;  /* 0x0002880604ff75b2 */ /* 0x0006640008000100 */
[----:B---34-:R-:W-:Y:S01]  /*0b90*/  NOP ;  /* 0x0000000000007918 */ /* 0x018fe20000000000 */
.L_x_10:
[----:B------:R-:W-:Y:S05]  /*0ba0*/  BSYNC.RECONVERGENT B0 ;  /* 0x0000000000007941 */ /* 0x000fea0003800200 */
.L_x_9:
[----:B------:R-:W3:Y:S01]  /*0bb0*/  SHFL.IDX PT, R0, R157, RZ, 0x1f ;  /* 0x00001fff9d007589 */ /* 0x000ee200000e0000 */
[----:B------:R-:W-:Y:S01]  /*0bc0*/  NOP ;  /* 0x0000000000007918 */ /* 0x000fe20000000000 */
[----:B---3--:R-:W-:-:S13]  /*0bd0*/  ISETP.NE.AND P0, PT, R0, 0x1, PT ;  /* 0x000000010000780c */ /* 0x008fda0003f05270 */
[----:B------:R-:W-:Y:S05]  /*0be0*/  @P0 BRA `(.L_x_11) ;  /* 0x0000000000400947 */ /* 0x000fea0003800000 */
[----:B------:R-:W3:Y:S01]  /*0bf0*/  S2UR UR5, SR_CgaCtaId ;  /* 0x00000000000579c3 */ /* 0x000ee20000008800 */
[----:B------:R-:W-:Y:S01]  /*0c00*/  UMOV UR4, 0x400 ;  /* 0x0000040000047882 */ /* 0x000fe20000000000 */
[----:B------:R-:W-:Y:S01]  /*0c10*/  UMOV UR8, 0x20 ;  /* 0x0000002000087882 */ /* 0x000fe20000000000 */
[----:B------:R-:W-:Y:S01]  /*0c20*/  UMOV UR6, 0x80 ;  /* 0x0000008000067882 */ /* 0x000fe20000000000 */
[----:B------:R-:W-:-:S04]  /*0c30*/  UIADD3 UR8, UPT, UPT, -UR8, 0x100000, URZ ;  /* 0x0010000008087890 */ /* 0x000fc8000fffe1ff */
[----:B------:R-:W-:Y:S02]  /*0c40*/  USHF.L.U32 UR9, UR8, 0xb, URZ ;  /* 0x0000000b08097899 */ /* 0x000fe400080006ff */
[----:B------:R-:W-:Y:S02]  /*0c50*/  USHF.L.U32 UR8, UR8, 0x1, URZ ;  /* 0x0000000108087899 */ /* 0x000fe400080006ff */
[----:B------:R-:W-:-:S04]  /*0c60*/  UIADD3 UR6, UPT, UPT, -UR6, 0x100000, URZ ;  /* 0x0010000006067890 */ /* 0x000fc8000fffe1ff */
[----:B------:R-:W-:Y:S02]  /*0c70*/  USHF.L.U32 UR7, UR6, 0xb, URZ ;  /* 0x0000000b06077899 */ /* 0x000fe400080006ff */
[----:B------:R-:W-:Y:S01]  /*0c80*/  USHF.L.U32 UR6, UR6, 0x1, URZ ;  /* 0x0000000106067899 */ /* 0x000fe200080006ff */
[----:B------:R-:W-:Y:S01]  /*0c90*/  ELECT P0, URZ, PT ;  /* 0x0000000000ff782f */ /* 0x000fe20003800000 */
[----:B---3--:R-:W-:Y:S01]  /*0ca0*/  ULEA UR4, UR5, UR4, 0x18 ;  /* 0x0000000405047291 */ /* 0x008fe2000f8ec0ff */
[----:B------:R-:W3:Y:S11]  /*0cb0*/  FENCE.VIEW.ASYNC.S ;  /* 0x00000000000073c6 */ /* 0x000ef60000000000 */
[----:B---3--:R3:W4:Y:S01]  /*0cc0*/  SYNCS.EXCH.64 URZ, [UR4+0x290], UR8 ;  /* 0x0002900804ff75b2 */ /* 0x0087220008000100 */
[----:B------:R3:W1:Y:S01]  /*0cd0*/  SYNCS.EXCH.64 URZ, [UR4+0x298], UR6 ;  /* 0x0002980604ff75b2 */ /* 0x0006620008000100 */
[----:B------:R-:W-:Y:S01]  /*0ce0*/  NOP ;  /* 0x0000000000007918 */ /* 0x000fe20000000000 */
.L_x_11:
[----:B------:R-:W2:Y:S01]  /*0cf0*/  SHFL.IDX PT, R0, R157, RZ, 0x1f ;  /* 0x00001fff9d007589 */ /* 0x000ea200000e0000 */
[----:B------:R-:W-:Y:S01]  /*0d00*/  NOP ;  /* 0x0000000000007918 */ /* 0x000fe20000000000 */
[----:B--2---:R-:W-:-:S13]  /*0d10*/  ISETP.NE.AND P0, PT, R0, 0x3, PT ;  /* 0x000000030000780c */ /* 0x004fda0003f05270 */
[----:B------:R-:W-:Y:S05]  /*0d20*/  @P0 BRA `(.L_x_12) ;  /* 0x0000000000300947 */ /* 0x000fea0003800000 */
[----:B------:R-:W2:Y:S01]  /*0d30*/  S2UR UR5, SR_CgaCtaId ;  /* 0x00000000000579c3 */ /* 0x000ea20000008800 */
[----:B---3--:R-:W-:Y:S01]  /*0d40*/  UMOV UR4, 0x400 ;  /* 0x0000040000047882 */ /* 0x008fe20000000000 */
[----:B------:R-:W-:Y:S01]  /*0d50*/  UMOV UR6, 0x20 ;  /* 0x0000002000067882 */ /* 0x000fe20000000000 */
[----:B------:R-:W-:Y:S01]  /*0d60*/  ELECT P0, URZ, PT ;  /* 0x0000000000ff782f */ /* 0x000fe20003800000 */
[----:B------:R-:W-:-:S04]  /*0d70*/  UIADD3 UR6, UPT, UPT, -UR6, 0x100000, URZ ;  /* 0x0010000006067890 */ /* 0x000fc8000fffe1ff */
[----:B------:R-:W-:Y:S02]  /*0d80*/  USHF.L.U32 UR7, UR6, 0xb, URZ ;  /* 0x0000000b06077899 */ /* 0x000fe400080006ff */
[----:B------:R-:W-:Y:S02]  /*0d90*/  USHF.L.U32 UR6, UR6, 0x1, URZ ;  /* 0x0000000106067899 */ /* 0x000fe400080006ff */
[----:B--2---:R-:W-:Y:S01]  /*0da0*/  ULEA UR4, UR5, UR4, 0x18 ;  /* 0x0000000405047291 */ /* 0x004fe2000f8ec0ff */
[----:B------:R-:W2:Y:S11]  /*0db0*/  FENCE.VIEW.ASYNC.S ;  /* 0x00000000000073c6 */ /* 0x000eb60000000000 */
[----:B--2---:R2:W3:Y:S01]  /*0dc0*/  SYNCS.EXCH.64 URZ, [UR4+0x2a0], UR6 ;  /* 0x0002a00604ff75b2 */ /* 0x0044e20008000100 */
[----:B------:R2:W1:Y:S01]  /*0dd0*/  SYNCS.EXCH.64 URZ, [UR4+0x2a8], UR6 ;  /* 0x0002a80604ff75b2 */ /* 0x0004620008000100 */
[----:B------:R-:W-:Y:S01]  /*0de0*/  NOP ;  /* 0x0000000000007918 */ /* 0x000fe20000000000 */
.L_x_12:
[----:B------:R-:W4:Y:S01]  /*0df0*/  SHFL.IDX PT, R0, R157, RZ, 0x1f ;  /* 0x00001fff9d007589 */ /* 0x000f2200000e0000 */
[----:B------:R-:W-:Y:S01]  /*0e00*/  NOP ;  /* 0x0000000000007918 */ /* 0x000fe20000000000 */
[----:B----4-:R-:W-:-:S13]  /*0e10*/  ISETP.NE.AND P0, PT, R0, 0x4, PT ;  /* 0x000000040000780c */ /* 0x010fda0003f05270 */
[----:B------:R-:W-:Y:S05]  /*0e20*/  @P0 BRA `(.L_x_13) ;  /* 0x0000000000440947 */ /* 0x000fea0003800000 */
[----:B------:R-:W4:Y:S01]  /*0e30*/  S2UR UR5, SR_CgaCtaId ;  /* 0x00000000000579c3 */ /* 0x000f220000008800 */
[----:B--23--:R-:W-:Y:S01]  /*0e40*/  UMOV UR4, 0x1e0 ;  /* 0x000001e000047882 */ /* 0x00cfe20000000000 */
[----:B------:R-:W-:Y:S01]  /*0e50*/  UMOV UR6, 0x400 ;  /* 0x0000040000067882 */ /* 0x000fe20000000000 */
[----:B------:R-:W-:Y:S01]  /*0e60*/  USEL UR4, UR4, 0x1a0, UP3 ;  /* 0x000001a004047887 */ /* 0x000fe20009800000 */
[----:B------:R-:W-:Y:S01]  /*0e70*/  UMOV UR8, 0x1 ;  /* 0x0000000100087882 */ /* 0x000fe20000000000 */
[----:B------:R-:W-:Y:S01]  /*0e80*/  ELECT P0, URZ, PT ;  /* 0x0000000000ff782f */ /* 0x000fe20003800000 */
[----:B------:R-:W-:-:S04]  /*0e90*/  UIADD3 UR8, UPT, UPT, -UR8, 0x100000, URZ ;  /* 0x0010000008087890 */ /* 0x000fc8000fffe1ff */
[----:B------:R-:W-:Y:S02]  /*0ea0*/  USHF.L.U32 UR9, UR8, 0xb, URZ ;  /* 0x0000000b08097899 */ /* 0x000fe400080006ff */
[----:B------:R-:W-:Y:S02]  /*0eb0*/  USHF.L.U32 UR8, UR8, 0x1, URZ ;  /* 0x0000000108087899 */ /* 0x000fe400080006ff */
[----:B----4-:R-:W-:Y:S02]  /*0ec0*/  ULEA UR6, UR5, UR6, 0x18 ;  /* 0x0000000605067291 */ /* 0x010fe4000f8ec0ff */
[----:B------:R-:W-:-:S04]  /*0ed0*/  UIADD3 UR4, UPT, UPT, -UR4, 0x100000, URZ ;  /* 0x0010000004047890 */ /* 0x000fc8000fffe1ff */
[----:B------:R-:W-:Y:S02]  /*0ee0*/  USHF.L.U32 UR5, UR4, 0xb, URZ ;  /* 0x0000000b04057899 */ /* 0x000fe400080006ff */
[----:B------:R-:W-:Y:S01]  /*0ef0*/  USHF.L.U32 UR4, UR4, 0x1, URZ ;  /* 0x0000000104047899 */ /* 0x000fe200080006ff */
[----:B------:R-:W2:Y:S03]  /*0f00*/  FENCE.VIEW.ASYNC.S ;  /* 0x00000000000073c6 */ /* 0x000ea60000000000 */
[----:B--2---:R4:W2:Y:S08]  /*0f10*/  SYNCS.EXCH.64 URZ, [UR6+0x2b0], UR8 ;  /* 0x0002b00806ff75b2 */ /* 0x0048b00008000100 */
[----:B------:R4:W3:Y:S02]  /*0f20*/  SYNCS.EXCH.64 URZ, [UR6+0x2b8], UR4 ;  /* 0x0002b80406ff75b2 */ /* 0x0008e40008000100 */
[----:B----4-:R-:W-:Y:S01]  /*0f30*/  NOP ;  /* 0x0000000000007918 */ /* 0x010fe20000000000 */
.L_x_13:
[----:B------:R-:W4:Y:S01]  /*0f40*/  SHFL.IDX PT, R0, R157, RZ, 0x1f ;  /* 0x00001fff9d007589 */ /* 0x000f2200000e0000 */
[----:B------:R-:W-:Y:S01]  /*0f50*/  ISETP.NE.OR P1, PT, RZ, UR18, !P1 ;  /* 0x00000012ff007c0c */ /* 0x000fe2000cf25670 */
[----:B------:R-:W-:Y:S01]  /*0f60*/  NOP ;  /* 0x0000000000007918 */ /* 0x000fe20000000000 */
[----:B----4-:R-:W-:-:S13]  /*0f70*/  ISETP.NE.AND P0, PT, R0, 0x5, PT ;  /* 0x000000050000780c */ /* 0x010fda0003f05270 */
[----:B------:R-:W-:Y:S05]  /*0f80*/  @P0 BRA `(.L_x_14) ;  /* 0x0000000000480947 */ /* 0x000fea0003800000 */
[----:B------:R-:W4:Y:S01]  /*0f90*/  S2UR UR5, SR_CgaCtaId ;  /* 0x00000000000579c3 */ /* 0x000f220000008800 */
[----:B--23--:R-:W-:Y:S01]  /*0fa0*/  UMOV UR4, 0x400 ;  /* 0x0000040000047882 */ /* 0x00cfe20000000000 */
        /* <DEDUP_REMOVED lines=9> */
[----:B----4-:R-:W-:Y:S01]  /*1040*/  ULEA UR4, UR5, UR4, 0x18 ;  /* 0x0000000405047291 */ /* 0x010fe2000f8ec0ff */
[----:B------:R-:W2:Y:S11]  /*1050*/  FENCE.VIEW.ASYNC.S ;  /* 0x00000000000073c6 */ /* 0x000eb60000000000 */
[----:B--2---:R4:W2:Y:S01]  /*1060*/  SYNCS.EXCH.64 URZ, [UR4+0x2c0], UR6 ;  /* 0x0002c00604ff75b2 */ /* 0x0048a20008000100 */
[----:B------:R4:W3:Y:S01]  /*1070*/  SYNCS.EXCH.64 URZ, [UR4+0x2d0], UR8 ;  /* 0x0002d00804ff75b2 */ /* 0x0008e20008000100 */
[----:B------:R4:W1:Y:S01]  /*1080*/  SYNCS.EXCH.64 URZ, [UR4+0x2c8], UR6 ;  /* 0x0002c80604ff75b2 */ /* 0x0008620008000100 */
[----:B------:R4:W1:Y:S02]  /*1090*/  SYNCS.EXCH.64 URZ, [UR4+0x2d8], UR8 ;  /* 0x0002d80804ff75b2 */ /* 0x0008640008000100 */
[----:B----4-:R-:W-:Y:S01]  /*10a0*/  NOP ;  /* 0x0000000000007918 */ /* 0x010fe20000000000 */
.L_x_14:
[----:B--23--:R-:W2:Y:S01]  /*10b0*/  S2UR UR7, SR_CgaCtaId ;  /* 0x00000000000779c3 */ /* 0x00cea20000008800 */
[----:B------:R-:W-:Y:S01]  /*10c0*/  VOTEU.ALL UP0, P1 ;  /* 0x0000000000ff7886 */ /* 0x000fe20000800000 */
[----:B------:R-:W-:Y:S01]  /*10d0*/  UMOV UR4, 0x20 ;  /* 0x0000002000047882 */ /* 0x000fe20000000000 */
[----:B------:R-:W-:Y:S01]  /*10e0*/  NOP ;  /* 0x0000000000007918 */ /* 0x000fe20000000000 */
[----:B-1----:R-:W-:Y:S01]  /*10f0*/  LOP3.LUT R3, R142, 0x1f, RZ, 0xc0, !PT ;  /* 0x0000001f8e037812 */ /* 0x002fe200078ec0ff */
[----:B------:R-:W-:Y:S01]  /*1100*/  UISETP.NE.AND UP4, UPT, UR18, URZ, UPT ;  /* 0x000000ff1200728c */ /* 0x000fe2000bf85270 */
[----:B------:R-:W-:Y:S01]  /*1110*/  @!UP0 UMOV UR6, 0x400 ;  /* 0x0000040000068882 */ /* 0x000fe20000000000 */
[----:B------:R-:W-:-:S04]  /*1120*/  @!UP0 UIADD3 UR4, UPT, UPT, -UR4, 0x100000, URZ ;  /* 0x0010000004048890 */ /* 0x000fc8000fffe1ff */
[----:B------:R-:W-:Y:S02]  /*1130*/  @!UP0 USHF.L.U32 UR5, UR4, 0xb, URZ ;  /* 0x0000000b04058899 */ /* 0x000fe400080006ff */
[----:B------:R-:W-:Y:S02]  /*1140*/  @!UP0 USHF.L.U32 UR4, UR4, 0x1, URZ ;  /* 0x0000000104048899 */ /* 0x000fe400080006ff */
[----:B--2---:R-:W-:Y:S01]  /*1150*/  @!UP0 ULEA UR6, UR7, UR6, 0x18 ;  /* 0x0000000607068291 */ /* 0x004fe2000f8ec0ff */
[----:B------:R-:W1:Y:S01]  /*1160*/  LDCU UR7, c[0x0][0x36c] ;  /* 0x00006d80ff0777ac */ /* 0x000e620008000800 */
[----:B------:R-:W-:Y:S01]  /*1170*/  VOTEU.ALL UP0, P1 ;  /* 0x0000000000ff7886 */ /* 0x000fe20000800000 */
[----:B------:R-:W2:Y:S09]  /*1180*/  FENCE.VIEW.ASYNC.S ;  /* 0x00000000000073c6 */ /* 0x000eb20000000000 */
[----:B--2---:R2:W3:Y:S01]  /*1190*/  @!UP0 SYNCS.EXCH.64 URZ, [UR6+0x2e0], UR4 ;  /* 0x0002e00406ff85b2 */ /* 0x0044e20008000100 */
[----:B-1----:R-:W-:-:S09]  /*11a0*/  UISETP.EQ.U32.AND UP6, UPT, UR7, 0x1, UPT ;  /* 0x000000010700788c */ /* 0x002fd2000bfc2070 */
[----:B--2---:R-:W-:Y:S05]  /*11b0*/  BRA.U !UP6, `(.L_x_15) ;  /* 0x000000010e087547 */ /* 0x004fea000b800000 */
[----:B---3--:R-:W-:Y:S01]  /*11c0*/  UCGABAR_ARV ;  /* 0x00000000000079c7 */ /* 0x008fe20008000000 */
[----:B------:R-:W-:Y:S05]  /*11d0*/  BRA `(.L_x_16) ;  /* 0x0000000000047947 */ /* 0x000fea0003800000 */
.L_x_15:
[----:B---3--:R-:W-:Y:S01]  /*11e0*/  NOP ;  /* 0x0000000000007918 */ /* 0x008fe20000000000 */
.L_x_16:
[----:B------:R-:W1:Y:S01]  /*11f0*/  S2UR UR20, SR_CTAID.X ;  /* 0x00000000001479c3 */ /* 0x000e620000002500 */
[----:B------:R-:W-:-:S05]  /*1200*/  CS2R.32 R160, SR_CgaSize ;  /* 0x0000000000a07805 */ /* 0x000fca0000008a00 */
[----:B------:R-:W-:-:S05]  /*1210*/  IMAD R160, R160, -0xa0, RZ ;  /* 0xffffff60a0a07824 */ /* 0x000fca00078e02ff */
[----:B------:R-:W-:-:S14]  /*1220*/  R2UR UR5, R160 ;  /* 0x00000000a00572ca */ /* 0x000fdc00000e0000 */
[----:B------:R-:W2:Y:S01]  /*1230*/  LDCU UR5, c[0x0][UR5+0x2b0] ;  /* 0x00005600050577ac */ /* 0x000ea20008000800 */
[----:B------:R-:W-:-:S05]  /*1240*/  CS2R.32 R160, SR_CgaSize ;  /* 0x0000000000a07805 */ /* 0x000fca0000008a00 */
[----:B------:R-:W-:-:S05]  /*1250*/  IMAD R160, R160, -0xa0, RZ ;  /* 0xffffff60a0a07824 */ /* 0x000fca00078e02ff */
[----:B------:R-:W-:-:S14]  /*1260*/  R2UR UR4, R160 ;  /* 0x00000000a00472ca */ /* 0x000fdc00000e0000 */
[----:B------:R-:W3:Y:S01]  /*1270*/  LDCU UR4, c[0x0][UR4+0x2b4] ;  /* 0x00005680040477ac */ /* 0x000ee20008000800 */
[----:B------:R-:W4:Y:S01]  /*1280*/  S2UR UR47, SR_CTAID.Y ;  /* 0x00000000002f79c3 */ /* 0x000f220000002600 */
[----:B------:R-:W-:-:S05]  /*1290*/  CS2R.32 R160, SR_CgaSize ;  /* 0x0000000000a07805 */ /* 0x000fca0000008a00 */
[----:B------:R-:W-:-:S05]  /*12a0*/  IMAD R160, R160, -0xa0, RZ ;  /* 0xffffff60a0a07824 */ /* 0x000fca00078e02ff */
[----:B------:R-:W-:-:S14]  /*12b0*/  R2UR UR7, R160 ;  /* 0x00000000a00772ca */ /* 0x000fdc00000e0000 */
[----:B------:R-:W3:Y:S01]  /*12c0*/  LDCU UR7, c[0x0][UR7+0x2a4] ;  /* 0x00005480070777ac */ /* 0x000ee20008000800 */
[----:B------:R-:W-:-:S05]  /*12d0*/  CS2R.32 R160, SR_CgaSize ;  /* 0x0000000000a07805 */ /* 0x000fca0000008a00 */
[----:B------:R-:W-:-:S05]  /*12e0*/  IMAD R160, R160, -0xa0, RZ ;  /* 0xffffff60a0a07824 */ /* 0x000fca00078e02ff */
[----:B------:R-:W-:-:S14]  /*12f0*/  R2UR UR63, R160 ;  /* 0x00000000a03f72ca */ /* 0x000fdc00000e0000 */
[----:B------:R-:W3:Y:S01]  /*1300*/  LDCU UR63, c[0x0][UR63+0x2a0] ;  /* 0x000054003f3f77ac */ /* 0x000ee20008000800 */
[----:B------:R-:W3:Y:S01]  /*1310*/  LDCU UR19, c[0x0][0xb24] ;  /* 0x00016480ff1377ac */ /* 0x000ee20008000800 */
[----:B------:R-:W3:Y:S01]  /*1320*/  LDCU UR39, c[0x0][0xb24] ;  /* 0x00016480ff2777ac */ /* 0x000ee20008000800 */
[----:B-1----:R-:W-:Y:S01]  /*1330*/  I2FP.F32.U32 R2, UR20 ;  /* 0x0000001400027c45 */ /* 0x002fe20008201000 */
[----:B------:R-:W1:Y:S04]  /*1340*/  LDCU UR23, c[0x0][0xb30] ;  /* 0x00016600ff1777ac */ /* 0x000e680008000800 */
[----:B--2---:R-:W-:Y:S01]  /*1350*/  FMUL R2, R2, UR5 ;  /* 0x0000000502027c20 */ /* 0x004fe20008400000 */
[----:B----4-:R-:W-:-:S05]  /*1360*/  I2FP.F32.U32 R0, UR47 ;  /* 0x0000002f00007c45 */ /* 0x010fca0008201000 */
[----:B------:R-:W2:Y:S01]  /*1370*/  F2I.U32.TRUNC.NTZ R2, R2 ;  /* 0x0000000200027305 */ /* 0x000ea2000020f000 */
[----:B---3--:R-:W-:-:S07]  /*1380*/  FMUL R0, R0, UR4 ;  /* 0x0000000400007c20 */ /* 0x008fce0008400000 */
[----:B------:R-:W3:Y:S01]  /*1390*/  F2I.U32.TRUNC.NTZ R0, R0 ;  /* 0x0000000000007305 */ /* 0x000ee2000020f000 */
[----:B--2---:R-:W-:Y:S02]  /*13a0*/  R2UR UR4, R2 ;  /* 0x00000000020472ca */ /* 0x004fe400000e0000 */
[----:B------:R-:W-:Y:S02]  /*13b0*/  PRMT R2, RZ, 0x7610, R2 ;  /* 0x00007610ff027816 */ /* 0x000fe40000000002 */
[----:B---3--:R-:W-:Y:S02]  /*13c0*/  R2UR UR6, R0 ;  /* 0x00000000000672ca */ /* 0x008fe400000e0000 */
[----:B------:R-:W-:-:S07]  /*13d0*/  PRMT R0, RZ, 0x7610, R0 ;  /* 0x00007610ff007816 */ /* 0x000fce0000000000 */
[----:B------:R-:W-:-:S04]  /*13e0*/  UIADD3 UR5, UPT, UPT, -UR4, URZ, URZ ;  /* 0x000000ff04057290 */ /* 0x000fc8000fffe1ff */
[----:B------:R-:W-:Y:S02]  /*13f0*/  UIMAD UR63, UR63, UR5, UR20 ;  /* 0x000000053f3f72a4 */ /* 0x000fe4000f8e0214 */
[----:B------:R-:W-:-:S04]  /*1400*/  UIADD3 UR4, UPT, UPT, -UR6, URZ, URZ ;  /* 0x000000ff06047290 */ /* 0x000fc8000fffe1ff */
[----:B------:R-:W-:-:S06]  /*1410*/  UIMAD UR4, UR7, UR4, UR47 ;  /* 0x00000004070472a4 */ /* 0x000fcc000f8e022f */
[----:B------:R-:W-:Y:S01]  /*1420*/  IMAD.U32 R160, RZ, RZ, UR4 ;  /* 0x00000004ffa07e24 */ /* 0x000fe2000f8e00ff */
[----:B-1----:R-:W-:Y:S06]  /*1430*/  BRA.U UP4, `(.L_x_17) ;  /* 0x00000001042c7547 */ /* 0x002fec000b800000 */
[----:B------:R-:W-:Y:S01]  /*1440*/  R2UR UR4, R160 ;  /* 0x00000000a00472ca */ /* 0x000fe200000e0000 */
[----:B------:R-:W-:-:S12]  /*1450*/  UMOV UR7, 0x3 ;  /* 0x0000000300077882 */ /* 0x000fd80000000000 */
[----:B------:R-:W-:Y:S02]  /*1460*/  UISETP.NE.AND UP0, UPT, UR4, URZ, UPT ;  /* 0x000000ff0400728c */ /* 0x000fe4000bf05270 */
[----:B------:R-:W-:Y:S02]  /*1470*/  ULOP3.LUT UR4, UR63, 0xfffffffe, URZ, 0xc0, !UPT ;  /* 0xfffffffe3f047892 */ /* 0x000fe4000f8ec0ff */
[----:B------:R-:W-:Y:S02]  /*1480*/  UISETP.LT.U32.OR UP0, UPT, UR63, 0x2, !UP0 ;  /* 0x000000023f00788c */ /* 0x000fe4000c701470 */
[----:B------:R-:W-:Y:S02]  /*1490*/  USHF.L.U32 UR4, UR7, UR4, URZ ;  /* 0x0000000407047299 */ /* 0x000fe400080006ff */
[----:B------:R-:W-:Y:S02]  /*14a0*/  USEL UR6, URZ, 0x1, !UP0 ;  /* 0x00000001ff067887 */ /* 0x000fe4000c000000 */
[----:B------:R-:W-:-:S02]  /*14b0*/  USEL UR5, URZ, 0x2, !UP0 ;  /* 0x00000002ff057887 */ /* 0x000fc4000c000000 */
[----:B------:R-:W-:Y:S02]  /*14c0*/  IMAD.U32 R0, RZ, RZ, UR4 ;  /* 0x00000004ff007e24 */ /* 0x000fe4000f8e00ff */
[----:B------:R-:W-:-:S06]  /*14d0*/  UIADD3 UR5, UPT, UPT, UR6, UR5, URZ ;  /* 0x0000000506057290 */ /* 0x000fcc000fffe0ff */
[----:B------:R-:W-:-:S07]  /*14e0*/  MOV R2, UR5 ;  /* 0x0000000500027c02 */ /* 0x000fce0008000f00 */
.L_x_17:
[----:B------:R-:W1:Y:S01]  /*14f0*/  S2UR UR46, SR_CTAID.Z ;  /* 0x00000000002e79c3 */ /* 0x000e620000002700 */
[----:B------:R-:W-:Y:S01]  /*1500*/  UISETP.GE.AND UP0, UPT, UR19, 0x1, UPT ;  /* 0x000000011300788c */ /* 0x000fe2000bf06270 */
[----:B------:R-:W-:-:S08]  /*1510*/  UMOV UR45, UR20 ;  /* 0x00000014002d7c82 */ /* 0x000fd00008000000 */
[----:B------:R-:W-:Y:S05]  /*1520*/  BRA.U !UP0, `(.L_x_18) ;  /* 0x0000000108d47547 */ /* 0x000fea000b800000 */
[----:B------:R-:W2:Y:S01]  /*1530*/  LDCU.128 UR12, c[0x0][0xb10] ;  /* 0x00016200ff0c77ac */ /* 0x000ea20008000c00 */
[----:B------:R-:W3:Y:S01]  /*1540*/  LDCU UR21, c[0x0][0xb0c] ;  /* 0x00016180ff1577ac */ /* 0x000ee20008000800 */
[----:B------:R-:W4:Y:S01]  /*1550*/  LDCU UR6, c[0x0][0x370] ;  /* 0x00006e00ff0677ac */ /* 0x000f220008000800 */
[----:B------:R-:W1:Y:S01]  /*1560*/  LDCU UR7, c[0x0][0x374] ;  /* 0x00006e80ff0777ac */ /* 0x000e620008000800 */
[----:B------:R-:W1:Y:S01]  /*1570*/  LDCU UR22, c[0x0][0xb20] ;  /* 0x00016400ff1677ac */ /* 0x000e620008000800 */
[----:B--2---:R-:W-:Y:S02]  /*1580*/  UIMAD.WIDE.U32 UR4, UR20, UR12, URZ ;  /* 0x0000000c140472a5 */ /* 0x004fe4000f8e00ff */
[----:B---3--:R-:W-:Y:S01]  /*1590*/  UISETP.NE.AND UP0, UPT, UR21, 0x1, UPT ;  /* 0x000000011500788c */ /* 0x008fe2000bf05270 */
[----:B------:R-:W2:Y:S01]  /*15a0*/  LDCU.64 UR8, c[0x0][0xb28] ;  /* 0x00016500ff0877ac */ /* 0x000ea20008000a00 */
[----:B----4-:R-:W-:-:S03]  /*15b0*/  UIMAD.WIDE.U32 UR10, UR6, UR12, URZ ;  /* 0x0000000c060a72a5 */ /* 0x010fc6000f8e00ff */
[----:B------:R-:W-:Y:S01]  /*15c0*/  UMOV UR4, UR5 ;  /* 0x0000000500047c82 */ /* 0x000fe20008000000 */
[----:B------:R-:W-:Y:S02]  /*15d0*/  UISETP.NE.AND UP1, UPT, UR19, 0x1, UPT ;  /* 0x000000011300788c */ /* 0x000fe4000bf25270 */
[----:B------:R-:W-:Y:S01]  /*15e0*/  USHF.R.U32.HI UR4, URZ, UR13, UR4 ;  /* 0x0000000dff047299 */ /* 0x000fe20008011604 */
[----:B------:R-:W-:Y:S01]  /*15f0*/  UMOV UR10, UR11 ;  /* 0x0000000b000a7c82 */ /* 0x000fe20008000000 */
[----:B------:R-:W-:Y:S02]  /*1600*/  UIMAD.WIDE.U32 UR16, UR47, UR15, URZ ;  /* 0x0000000f2f1072a5 */ /* 0x000fe4000f8e00ff */
[----:B------:R-:W-:Y:S02]  /*1610*/  USEL UR5, UR20, UR4, !UP0 ;  /* 0x0000000414057287 */ /* 0x000fe4000c000000 */
[----:B------:R-:W-:Y:S02]  /*1620*/  @UP0 USHF.R.U32.HI UR6, URZ, UR13, UR10 ;  /* 0x0000000dff060299 */ /* 0x000fe4000801160a */
[----:B------:R-:W-:-:S02]  /*1630*/  UISETP.NE.AND UP0, UPT, UR14, 0x1, UPT ;  /* 0x000000010e00788c */ /* 0x000fc4000bf05270 */
[----:B-1----:R-:W-:Y:S02]  /*1640*/  UIMAD.WIDE.U32 UR10, UR7, UR15, URZ ;  /* 0x0000000f070a72a5 */ /* 0x002fe4000f8e00ff */
[----:B--2---:R-:W-:Y:S01]  /*1650*/  UIMAD.WIDE.U32 UR12, UR6, UR8, URZ ;  /* 0x00000008060c72a5 */ /* 0x004fe2000f8e00ff */
[----:B------:R-:W-:Y:S01]  /*1660*/  UMOV UR4, UR17 ;  /* 0x0000001100047c82 */ /* 0x000fe20008000000 */
[----:B------:R-:W-:-:S03]  /*1670*/  UIADD3 UR45, UPT, UPT, -UR5, URZ, URZ ;  /* 0x000000ff052d7290 */ /* 0x000fc6000fffe1ff */
[----:B------:R-:W-:Y:S01]  /*1680*/  UMOV UR10, UR11 ;  /* 0x0000000b000a7c82 */ /* 0x000fe20008000000 */
[----:B------:R-:W-:Y:S02]  /*1690*/  USHF.R.U32.HI UR4, URZ, UR22, UR4 ;  /* 0x00000016ff047299 */ /* 0x000fe40008011604 */
[----:B------:R-:W-:Y:S01]  /*16a0*/  @UP0 USHF.R.U32.HI UR7, URZ, UR22, UR10 ;  /* 0x00000016ff070299 */ /* 0x000fe2000801160a */
[----:B------:R-:W-:Y:S01]  /*16b0*/  UMOV UR12, UR13 ;  /* 0x0000000d000c7c82 */ /* 0x000fe20008000000 */
[----:B------:R-:W-:Y:S02]  /*16c0*/  USEL UR4, UR47, UR4, !UP0 ;  /* 0x000000042f047287 */ /* 0x000fe4000c000000 */
[----:B------:R-:W-:Y:S02]  /*16d0*/  UIMAD.WIDE.U32 UR10, UR7, UR8, URZ ;  /* 0x00000008070a72a5 */ /* 0x000fe4000f8e00ff */
[----:B------:R-:W-:Y:S02]  /*16e0*/  @UP1 USHF.R.U32.HI UR6, URZ, UR9, UR12 ;  /* 0x00000009ff061299 */ /* 0x000fe4000801160c */
[----:B------:R-:W-:-:S02]  /*16f0*/  UIMAD.WIDE.U32 UR12, UR4, UR8, URZ ;  /* 0x00000008040c72a5 */ /* 0x000fc4000f8e00ff */
[----:B------:R-:W-:Y:S01]  /*1700*/  UIMAD UR45, UR21, UR45, UR20 ;  /* 0x0000002d152d72a4 */ /* 0x000fe2000f8e0214 */
[----:B------:R-:W-:Y:S02]  /*1710*/  UMOV UR10, UR11 ;  /* 0x0000000b000a7c82 */ /* 0x000fe40008000000 */
[----:B------:R-:W-:Y:S02]  /*1720*/  @UP1 USHF.R.U32.HI UR7, URZ, UR9, UR10 ;  /* 0x00000009ff071299 */ /* 0x000fe4000801160a */
[----:B------:R-:W-:Y:S02]  /*1730*/  UIMAD UR10, UR6, UR19, URZ ;  /* 0x00000013060a72a4 */ /* 0x000fe4000f8e02ff */
[----:B------:R-:W-:-:S04]  /*1740*/  UIMAD UR7, UR7, UR19, URZ ;  /* 0x00000013070772a4 */ /* 0x000fc8000f8e02ff */
[----:B------:R-:W-:-:S03]  /*1750*/  UISETP.GE.AND UP0, UPT, UR4, UR7, UPT ;  /* 0x000000070400728c */ /* 0x000fc6000bf06270 */
[----:B------:R-:W-:Y:S01]  /*1760*/  UMOV UR7, UR13 ;  /* 0x0000000d00077c82 */ /* 0x000fe20008000000 */
[----:B------:R-:W-:Y:S02]  /*1770*/  UISETP.GE.OR UP0, UPT, UR5, UR10, UP0 ;  /* 0x0000000a0500728c */ /* 0x000fe40008706670 */
[----:B------:R-:W-:Y:S02]  /*1780*/  UIMAD.WIDE.U32 UR10, UR5, UR8, URZ ;  /* 0x00000008050a72a5 */ /* 0x000fe4000f8e00ff */
[----:B------:R-:W-:Y:S02]  /*1790*/  USHF.R.U32.HI UR7, URZ, UR9, UR7 ;  /* 0x00000009ff077299 */ /* 0x000fe40008011607 */
[----:B------:R-:W-:Y:S02]  /*17a0*/  UIADD3 UR10, UPT, UPT, -UR4, URZ, URZ ;  /* 0x000000ff040a7290 */ /* 0x000fe4000fffe1ff */
[----:B------:R-:W-:Y:S02]  /*17b0*/  USEL UR7, UR4, UR7, !UP1 ;  /* 0x0000000704077287 */ /* 0x000fe4000c800000 */
[----:B------:R-:W-:Y:S01]  /*17c0*/  UIMAD UR10, UR14, UR10, UR47 ;  /* 0x0000000a0e0a72a4 */ /* 0x000fe2000f8e022f */
[----:B------:R-:W-:-:S02]  /*17d0*/  @!UP0 UMOV UR8, UR11 ;  /* 0x0000000b00088c82 */ /* 0x000fc40008000000 */
[----:B------:R-:W-:Y:S02]  /*17e0*/  @!UP0 USHF.R.U32.HI UR8, URZ, UR9, UR8 ;  /* 0x00000009ff088299 */ /* 0x000fe40008011608 */
[----:B------:R-:W-:Y:S02]  /*17f0*/  UIADD3 UR9, UPT, UPT, -UR7, URZ, URZ ;  /* 0x000000ff07097290 */ /* 0x000fe4000fffe1ff */
[----:B------:R-:W-:Y:S02]  /*1800*/  @!UP0 USEL UR8, UR5, UR8, !UP1 ;  /* 0x0000000805088287 */ /* 0x000fe4000c800000 */
[----:B------:R-:W-:Y:S02]  /*1810*/  UIMAD UR9, UR19, UR9, UR4 ;  /* 0x00000009130972a4 */ /* 0x000fe4000f8e0204 */
[----:B------:R-:W-:Y:S02]  /*1820*/  @!UP0 UIADD3 UR7, UPT, UPT, UR7, -UR8, URZ ;  /* 0x8000000807078290 */ /* 0x000fe4000fffe0ff */
[----:B------:R-:W-:-:S02]  /*1830*/  @!UP0 UIMAD UR6, UR9, UR6, UR8 ;  /* 0x00000006090682a4 */ /* 0x000fc4000f8e0208 */
[----:B------:R-:W-:-:S04]  /*1840*/  @!UP0 UIMAD UR4, UR7, UR19, UR5 ;  /* 0x00000013070482a4 */ /* 0x000fc8000f8e0205 */
[----:B------:R-:W-:Y:S01]  /*1850*/  UIMAD UR47, UR4, UR14, UR10 ;  /* 0x0000000e042f72a4 */ /* 0x000fe2000f8e020a */
[----:B------:R-:W-:Y:S02]  /*1860*/  @!UP0 UMOV UR5, UR6 ;  /* 0x0000000600058c82 */ /* 0x000fe40008000000 */
[----:B------:R-:W-:-:S12]  /*1870*/  UIMAD UR45, UR5, UR21, UR45 ;  /* 0x00000015052d72a4 */ /* 0x000fd8000f8e022d */
.L_x_18:
[----:B------:R-:W-:-:S09]  /*1880*/  UISETP.NE.AND UP0, UPT, UR23, 0x1, UPT ;  /* 0x000000011700788c */ /* 0x000fd2000bf05270 */
[----:B------:R-:W-:Y:S05]  /*1890*/  BRA.U UP0, `(.L_x_19) ;  /* 0x0000000100407547 */ /* 0x000fea000b800000 */
[----:B------:R-:W2:Y:S01]  /*18a0*/  LDCU.128 UR8, c[0x0][0xb10] ;  /* 0x00016200ff0877ac */ /* 0x000ea20008000c00 */
[----:B------:R-:W3:Y:S01]  /*18b0*/  LDCU UR12, c[0x0][0xb0c] ;  /* 0x00016180ff0c77ac */ /* 0x000ee20008000800 */
[----:B------:R-:W4:Y:S01]  /*18c0*/  LDCU UR13, c[0x0][0xb20] ;  /* 0x00016400ff0d77ac */ /* 0x000f220008000800 */
[----:B--2---:R-:W-:Y:S02]  /*18d0*/  UIMAD.WIDE.U32 UR4, UR45, UR8, URZ ;  /* 0x000000082d0472a5 */ /* 0x004fe4000f8e00ff */
[----:B------:R-:W-:Y:S02]  /*18e0*/  UIMAD.WIDE.U32 UR6, UR47, UR11, URZ ;  /* 0x0000000b2f0672a5 */ /* 0x000fe4000f8e00ff */
[----:B---3--:R-:W-:Y:S02]  /*18f0*/  UISETP.NE.AND UP0, UPT, UR12, 0x1, UPT ;  /* 0x000000010c00788c */ /* 0x008fe4000bf05270 */
[----:B------:R-:W-:-:S03]  /*1900*/  USHF.R.U32.HI UR5, URZ, UR9, UR5 ;  /* 0x00000009ff057299 */ /* 0x000fc60008011605 */
[----:B------:R-:W-:Y:S01]  /*1910*/  UMOV UR4, UR7 ;  /* 0x0000000700047c82 */ /* 0x000fe20008000000 */
[----:B------:R-:W-:Y:S02]  /*1920*/  USEL UR5, UR45, UR5, !UP0 ;  /* 0x000000052d057287 */ /* 0x000fe4000c000000 */
[----:B------:R-:W-:Y:S02]  /*1930*/  UISETP.NE.AND UP0, UPT, UR10, 0x1, UPT ;  /* 0x000000010a00788c */ /* 0x000fe4000bf05270 */
[----:B----4-:R-:W-:-:S04]  /*1940*/  USHF.R.U32.HI UR4, URZ, UR13, UR4 ;  /* 0x0000000dff047299 */ /* 0x010fc80008011604 */
[----:B------:R-:W-:-:S04]  /*1950*/  USEL UR4, UR47, UR4, !UP0 ;  /* 0x000000042f047287 */ /* 0x000fc8000c000000 */
[----:B------:R-:W-:Y:S02]  /*1960*/  UIADD3 UR6, UPT, UPT, -UR4, UR5, URZ ;  /* 0x0000000504067290 */ /* 0x000fe4000fffe1ff */
[----:B------:R-:W-:Y:S02]  /*1970*/  UIADD3 UR4, UPT, UPT, UR4, -UR5, URZ ;  /* 0x8000000504047290 */ /* 0x000fe4000fffe0ff */
[----:B------:R-:W-:Y:S02]  /*1980*/  UIMAD UR47, UR6, UR10, UR47 ;  /* 0x0000000a062f72a4 */ /* 0x000fe4000f8e022f */
[----:B------:R-:W-:-:S12]  /*1990*/  UIMAD UR45, UR4, UR12, UR45 ;  /* 0x0000000c042d72a4 */ /* 0x000fd8000f8e022d */
.L_x_19:
[----:B------:R-:W-:Y:S05]  /*19a0*/  BRA.U !UP6, `(.L_x_20) ;  /* 0x000000010e0c7547 */ /* 0x000fea000b800000 */
[----:B------:R-:W-:Y:S01]  /*19b0*/  UCGABAR_WAIT ;  /* 0x0000000000007dc7 */ /* 0x000fe20008000000 */
[----:B------:R-:W-:Y:S01]  /*19c0*/  CCTL.IVALL ;  /* 0x00000000ff00798f */ /* 0x000fe20002000000 */
[----:B------:R-:W-:Y:S05]  /*19d0*/  BRA `(.L_x_21) ;  /* 0x0000000000047947 */ /* 0x000fea0003800000 */
.L_x_20:
[----:B------:R-:W-:Y:S06]  /*19e0*/  BAR.SYNC.DEFER_BLOCKING 0x0 ;  /* 0x0000000000007b1d */ /* 0x000fec0000010000 */
.L_x_21:
[----:B------:R-:W-:Y:S05]  /*19f0*/  BRA.U UP5, `(.L_x_22) ;  /* 0x0000002d05a87547 */ /* 0x000fea000b800000 */
[----:B------:R-:W2:Y:S01]  /*1a00*/  LDCU UR5, c[0x0][0x388] ;  /* 0x00007100ff0577ac */ /* 0x000ea20008000800 */
[----:B------:R-:W-:Y:S01]  /*1a10*/  PLOP3.LUT P1, PT, PT, PT, UP3, 0x80, 0x8 ;  /* 0x000000000008781c */ /* 0x000fe20003f2f038 */
[----:B------:R-:W-:Y:S01]  /*1a20*/  IMAD.MOV.U32 R2, RZ, RZ, RZ ;  /* 0x000000ffff027224 */ /* 0x000fe200078e00ff */
[----:B------:R-:W-:Y:S01]  /*1a30*/  ISETP.EQ.OR P2, PT, R3, RZ, P3 ;  /* 0x000000ff0300720c */ /* 0x000fe20001f42670 */
[----:B------:R-:W3:Y:S01]  /*1a40*/  LDCU UR6, c[0x0][0x38c] ;  /* 0x00007180ff0677ac */ /* 0x000ee20008000800 */
[----:B------:R-:W-:Y:S01]  /*1a50*/  PLOP3.LUT P1, PT, P1, PT, PT, 0x8, 0x80 ;  /* 0x000000000080781c */ /* 0x000fe20000f2e170 */
[----:B------:R-:W4:Y:S01]  /*1a60*/  LDCU UR50, c[0x0][0x390] ;  /* 0x00007200ff3277ac */ /* 0x000f220008000800 */
[----:B------:R-:W-:Y:S01]  /*1a70*/  UISETP.NE.AND UP1, UPT, UR18, URZ, UPT ;  /* 0x000000ff1200728c */ /* 0x000fe2000bf25270 */
[----:B------:R-:W1:Y:S01]  /*1a80*/  LDCU UR49, c[0x0][0x370] ;  /* 0x00006e00ff3177ac */ /* 0x000e620008000800 */
[----:B--2---:R-:W-:Y:S01]  /*1a90*/  UIADD3 UR5, UPT, UPT, UR5, 0x1f, URZ ;  /* 0x0000001f05057890 */ /* 0x004fe2000fffe0ff */
[----:B------:R-:W2:Y:S03]  /*1aa0*/  LDCU.64 UR36, c[0x0][0x348] ;  /* 0x00006900ff2477ac */ /* 0x000ea60008000a00 */
[----:B------:R-:W-:-:S02]  /*1ab0*/  USHF.R.S32.HI UR4, URZ, 0x1f, UR5 ;  /* 0x0000001fff047899 */ /* 0x000fc40008011405 */
[----:B------:R-:W-:Y:S02]  /*1ac0*/  USHF.L.U32 UR53, UR20, 0x7, URZ ;  /* 0x0000000714357899 */ /* 0x000fe400080006ff */
[----:B------:R-:W-:Y:S02]  /*1ad0*/  ULEA.HI UR4, UR4, UR5, URZ, 0x5 ;  /* 0x0000000504047291 */ /* 0x000fe4000f8f28ff */
[----:B------:R-:W-:Y:S02]  /*1ae0*/  USHF.L.U32 UR5, UR20, 0x5, URZ ;  /* 0x0000000514057899 */ /* 0x000fe400080006ff */
[----:B------:R-:W-:Y:S02]  /*1af0*/  USHF.R.S32.HI UR4, URZ, 0x5, UR4 ;  /* 0x00000005ff047899 */ /* 0x000fe40008011404 */
[----:B------:R-:W-:Y:S02]  /*1b00*/  ULOP3.LUT UR52, UR5, 0x20, URZ, 0xc0, !UPT ;  /* 0x0000002005347892 */ /* 0x000fe4000f8ec0ff */
[----:B---3--:R-:W-:Y:S01]  /*1b10*/  UIMAD UR4, UR4, UR6, URZ ;  /* 0x00000006040472a4 */ /* 0x008fe2000f8e02ff */
[----:B------:R-:W3:Y:S03]  /*1b20*/  LDCU UR48, c[0x0][0x374] ;  /* 0x00006e80ff3077ac */ /* 0x000ee60008000800 */
[----:B----4-:R-:W-:-:S02]  /*1b30*/  UIMAD UR50, UR4, UR50, URZ ;  /* 0x00000032043272a4 */ /* 0x010fc4000f8e02ff */
[----:B------:R-:W-:Y:S02]  /*1b40*/  USEL UR33, UR38, 0x2, UP1 ;  /* 0x0000000226217887 */ /* 0x000fe40008800000 */
[----:B------:R-:W-:Y:S02]  /*1b50*/  UISETP.NE.AND UP2, UPT, UR50, URZ, UPT ;  /* 0x000000ff3200728c */ /* 0x000fe4000bf45270 */
[----:B------:R-:W-:Y:S01]  /*1b60*/  UISETP.LT.U32.AND UP0, UPT, UR50, 0x29, UPT ;  /* 0x000000293200788c */ /* 0x000fe2000bf01070 */
[----:B------:R-:W-:Y:S01]  /*1b70*/  UMOV UR23, 0x1 ;  /* 0x0000000100177882 */ /* 0x000fe20000000000 */
[----:B------:R-:W-:Y:S02]  /*1b80*/  UMOV UR26, URZ ;  /* 0x000000ff001a7c82 */ /* 0x000fe40008000000 */
[----:B------:R-:W-:Y:S01]  /*1b90*/  USEL UR4, UR50, 0x29, UP0 ;  /* 0x0000002932047887 */ /* 0x000fe20008000000 */
[----:B------:R-:W-:Y:S01]  /*1ba0*/  UMOV UR27, URZ ;  /* 0x000000ff001b7c82 */ /* 0x000fe20008000000 */
[----:B------:R-:W-:-:S02]  /*1bb0*/  UMOV UR34, URZ ;  /* 0x000000ff00227c82 */ /* 0x000fc40008000000 */
[----:B------:R-:W-:Y:S02]  /*1bc0*/  UIADD3 UR5, UPT, UPT, UR4, -0x1, URZ ;  /* 0xffffffff04057890 */ /* 0x000fe4000fffe0ff */
[----:B------:R-:W-:Y:S02]  /*1bd0*/  @!UP2 UIADD3 UR5, UPT, UPT, UR4, URZ, URZ ;  /* 0x000000ff0405a290 */ /* 0x000fe4000fffe0ff */
[----:B-1----:R-:W-:Y:S02]  /*1be0*/  UIADD3 UR46, UPT, UPT, UR50, -UR4, URZ ;  /* 0x80000004322e7290 */ /* 0x002fe4000fffe0ff */
[----:B--23--:R-:W-:-:S12]  /*1bf0*/  UIADD3 UR51, UPT, UPT, UR5, 0x1, URZ ;  /* 0x0000000105337890 */ /* 0x00cfd8000fffe0ff */
.L_x_40:
[----:B------:R-:W1:Y:S01]  /*1c00*/  S2UR UR25, SR_CgaCtaId ;  /* 0x00000000001979c3 */ /* 0x000e620000008800 */
[----:B------:R-:W-:Y:S01]  /*1c10*/  UMOV UR4, 0x400 ;  /* 0x0000040000047882 */ /* 0x000fe20000000000 */
[----:B------:R-:W-:Y:S01]  /*1c20*/  MOV R0, UR23 ;  /* 0x0000001700007c02 */ /* 0x000fe20008000f00 */
[----:B------:R-:W-:Y:S02]  /*1c30*/  UISETP.NE.AND UP0, UPT, UR50, URZ, UPT ;  /* 0x000000ff3200728c */ /* 0x000fe4000bf05270 */
[----:B------:R-:W-:Y:S01]  /*1c40*/  ULEA UR19, UR47, UR52, 0x6 ;  /* 0x000000342f137291 */ /* 0x000fe2000f8e30ff */
[----:B------:R-:W-:Y:S01]  /*1c50*/  SHF.L.U32 R0, R0, 0x1f, RZ ;  /* 0x0000001f00007819 */ /* 0x000fe200000006ff */
[----:B------:R-:W-:Y:S01]  /*1c60*/  UMOV UR24, URZ ;  /* 0x000000ff00187c82 */ /* 0x000fe20008000000 */
[----:B------:R-:W-:Y:S01]  /*1c70*/  UMOV UR21, URZ ;  /* 0x000000ff00157c82 */ /* 0x000fe20008000000 */
[----:B------:R-:W-:Y:S01]  /*1c80*/  UMOV UR20, URZ ;  /* 0x000000ff00147c82 */ /* 0x000fe20008000000 */
[----:B-1----:R-:W-:-:S04]  /*1c90*/  ULEA UR25, UR25, UR4, 0x18 ;  /* 0x0000000419197291 */ /* 0x002fc8000f8ec0ff */
[----:B------:R-:W-:-:S09]  /*1ca0*/  ULEA UR4, UR26, UR25, 0x3 ;  /* 0x000000191a047291 */ /* 0x000fd2000f8e18ff */
[----:B------:R1:W2:Y:S01]  /*1cb0*/  SYNCS.PHASECHK.TRANS64.TRYWAIT P0, [UR4+0x148], R0 ;  /* 0x00014800ff0075a7 */ /* 0x0002a20008001104 */
[----:B------:R-:W-:-:S04]  /*1cc0*/  ULEA.HI UR4, UR45, UR45, URZ, 0x1 ;  /* 0x0000002d2d047291 */ /* 0x000fc8000f8f08ff */
[----:B------:R-:W-:-:S04]  /*1cd0*/  USHF.L.U32 UR4, UR4, 0x7, URZ ;  /* 0x0000000704047899 */ /* 0x000fc800080006ff */
[----:B------:R-:W-:-:S04]  /*1ce0*/  ULOP3.LUT UR4, UR4, 0xffffff00, URZ, 0xc0, !UPT ;  /* 0xffffff0004047892 */ /* 0x000fc8000f8ec0ff */
[----:B------:R-:W-:Y:S01]  /*1cf0*/  ULOP3.LUT UR35, UR4, 0x80, UR53, 0xf8, !UPT ;  /* 0x0000008004237892 */ /* 0x000fe2000f8ef835 */
[----:B------:R-:W-:Y:S11]  /*1d00*/  BRA.U !UP0, `(.L_x_23) ;  /* 0x0000000508607547 */ /* 0x000ff6000b800000 */
[----:B------:R-:W3:Y:S01]  /*1d10*/  LDCU.128 UR8, c[0x0][0x480] ;  /* 0x00009000ff0877ac */ /* 0x000ee20008000c00 */
[----:B------:R-:W4:Y:S01]  /*1d20*/  LDCU.64 UR12, c[0x0][0x490] ;  /* 0x00009200ff0c77ac */ /* 0x000f220008000a00 */
[----:B------:R-:W1:Y:S01]  /*1d30*/  LDCU.64 UR20, c[0x0][0x4b0] ;  /* 0x00009600ff1477ac */ /* 0x000e620008000a00 */
[----:B------:R-:W1:Y:S01]  /*1d40*/  LDCU.64 UR16, c[0x0][0x4d0] ;  /* 0x00009a00ff1077ac */ /* 0x000e620008000a00 */
[----:B------:R-:W1:Y:S01]  /*1d50*/  LDCU UR43, c[0x0][0x390] ;  /* 0x00007200ff2b77ac */ /* 0x000e620008000800 */
[----:B---3--:R-:W-:Y:S02]  /*1d60*/  UIMAD.WIDE.U32 UR4, UR35, UR9, URZ ;  /* 0x00000009230472a5 */ /* 0x008fe4000f8e00ff */
[----:B------:R-:W-:Y:S01]  /*1d70*/  UISETP.NE.AND UP0, UPT, UR8, 0x1, UPT ;  /* 0x000000010800788c */ /* 0x000fe2000bf05270 */
[----:B------:R-:W3:Y:S04]  /*1d80*/  LDCU UR44, c[0x0][0x38c] ;  /* 0x00007180ff2c77ac */ /* 0x000ee80008000800 */
[----:B------:R-:W-:Y:S01]  /*1d90*/  UMOV UR4, UR5 ;  /* 0x0000000500047c82 */ /* 0x000fe20008000000 */
[----:B------:R-:W1:Y:S01]  /*1da0*/  LDCU.64 UR14, c[0x0][0x4b8] ;  /* 0x00009700ff0e77ac */ /* 0x000e620008000a00 */
[----:B------:R-:W-:-:S02]  /*1db0*/  USHF.R.U32.HI UR6, URZ, UR10, UR4 ;  /* 0x0000000aff067299 */ /* 0x000fc40008011604 */
[----:B------:R-:W-:Y:S02]  /*1dc0*/  UIADD3 UR34, UPT, UPT, UR51, UR27, URZ ;  /* 0x0000001b33227290 */ /* 0x000fe4000fffe0ff */
[----:B------:R-:W-:Y:S02]  /*1dd0*/  USEL UR6, UR35, UR6, !UP0 ;  /* 0x0000000623067287 */ /* 0x000fe4000c000000 */
[----:B------:R-:W-:Y:S02]  /*1de0*/  UISETP.NE.AND UP0, UPT, UR11, 0x1, UPT ;  /* 0x000000010b00788c */ /* 0x000fe4000bf05270 */
[----:B----4-:R-:W-:Y:S02]  /*1df0*/  UIMAD.WIDE.U32 UR4, UR6, UR12, URZ ;  /* 0x0000000c060472a5 */ /* 0x010fe4000f8e00ff */
[----:B------:R-:W-:Y:S01]  /*1e00*/  UIADD3 UR7, UPT, UPT, -UR6, URZ, URZ ;  /* 0x000000ff06077290 */ /* 0x000fe2000fffe1ff */
[----:B------:R-:W-:-:S03]  /*1e10*/  UMOV UR24, URZ ;  /* 0x000000ff00187c82 */ /* 0x000fc60008000000 */
[----:B------:R-:W-:Y:S01]  /*1e20*/  UIMAD UR7, UR8, UR7, UR35 ;  /* 0x00000007080772a4 */ /* 0x000fe2000f8e0223 */
[----:B------:R-:W-:Y:S02]  /*1e30*/  UMOV UR4, UR5 ;  /* 0x0000000500047c82 */ /* 0x000fe40008000000 */
[----:B------:R-:W-:Y:S02]  /*1e40*/  USHF.R.U32.HI UR13, URZ, UR13, UR4 ;  /* 0x0000000dff0d7299 */ /* 0x000fe40008011604 */
[----:B------:R-:W4:Y:S02]  /*1e50*/  LDCU.64 UR4, c[0x0][0x4d8] ;  /* 0x00009b00ff0477ac */ /* 0x000f240008000a00 */
[----:B------:R-:W-:-:S04]  /*1e60*/  USEL UR13, UR6, UR13, !UP0 ;  /* 0x0000000d060d7287 */ /* 0x000fc8000c000000 */
[----:B------:R-:W-:-:S04]  /*1e70*/  UIADD3 UR12, UPT, UPT, -UR13, URZ, URZ ;  /* 0x000000ff0d0c7290 */ /* 0x000fc8000fffe1ff */
[----:B------:R-:W-:Y:S02]  /*1e80*/  UIMAD UR12, UR11, UR12, UR6 ;  /* 0x0000000c0b0c72a4 */ /* 0x000fe4000f8e0206 */
[----:B-1----:R-:W-:Y:S02]  /*1e90*/  UIMAD UR11, UR7, UR20, UR16 ;  /* 0x00000014070b72a4 */ /* 0x002fe4000f8e0210 */
[----:B------:R-:W-:Y:S01]  /*1ea0*/  UIMAD UR12, UR12, UR21, UR17 ;  /* 0x000000150c0c72a4 */ /* 0x000fe2000f8e0211 */
[----:B------:R-:W-:Y:S01]  /*1eb0*/  UMOV UR6, UR26 ;  /* 0x0000001a00067c82 */ /* 0x000fe20008000000 */
[----:B------:R-:W-:Y:S01]  /*1ec0*/  UMOV UR20, URZ ;  /* 0x000000ff00147c82 */ /* 0x000fe20008000000 */
[----:B---3--:R-:W-:-:S09]  /*1ed0*/  UMOV UR21, URZ ;  /* 0x000000ff00157c82 */ /* 0x008fd20008000000 */
.L_x_29:
[----:B------:R-:W-:Y:S01]  /*1ee0*/  @!P3 MOV R3, 0x2800 ;  /* 0x000028000003b802 */ /* 0x000fe20000000f00 */
[----:B------:R-:W-:Y:S01]  /*1ef0*/  ULEA UR9, UR6, UR25, 0x3 ;  /* 0x0000001906097291 */ /* 0x000fe2000f8e18ff */
[----:B-12---:R-:W-:Y:S11]  /*1f00*/  @P0 BRA `(.L_x_24) ;  /* 0x0000000000100947 */ /* 0x006ff60003800000 */
[----:B------:R-:W-:Y:S04]  /*1f10*/  MOV R0, UR23 ;  /* 0x0000001700007c02 */ /* 0x000fe80008000f00 */
[----:B------:R-:W-:Y:S04]  /*1f20*/  SHF.L.U32 R5, R0, 0x1f, RZ ;  /* 0x0000001f00057819 */ /* 0x000fe800000006ff */
[----:B------:R-:W1:Y:S02]  /*1f30*/  SYNCS.PHASECHK.TRANS64.TRYWAIT P0, [UR9+0x148], R5 ;  /* 0x00014805ff0075a7 */ /* 0x000e640008001109 */
[----:B-1----:R-:W-:Y:S05]  /*1f40*/  @!P0 BRA `(.L_x_25) ;  /* 0x0000007000888947 */ /* 0x002fea0003800000 */
.L_x_24:
[----:B------:R2:W-:Y:S01]  /*1f50*/  @!P3 SYNCS.ARRIVE.TRANS64 RZ, [UR9], R3 ;  /* 0x00000003ffffb9a7 */ /* 0x0005e20008000009 */
[----:B------:R-:W-:Y:S04]  /*1f60*/  ULOP3.LUT UR7, UR33, 0x2, URZ, 0xfc, !UPT ;  /* 0x0000000221077892 */ /* 0x000fe8000f8efcff */
[----:B------:R-:W-:Y:S09]  /*1f70*/  UISETP.NE.AND UP0, UPT, UR7, 0x2, UPT ;  /* 0x000000020700788c */ /* 0x000ff2000bf05270 */
[----:B------:R-:W-:Y:S05]  /*1f80*/  BRA.U UP0, `(.L_x_26) ;  /* 0x0000000100047547 */ /* 0x000fea000b800000 */
[----:B----4-:R-:W-:Y:S05]  /*1f90*/  BPT.TRAP 0x1 ;  /* 0x000000040000795c */ /* 0x010fea0000300000 */
.L_x_26:
[----:B------:R-:W-:Y:S04]  /*1fa0*/  BSSY.RECONVERGENT B0, `(.L_x_27) ;  /* 0x0000003000007945 */ /* 0x000fe80003800200 */
[----:B------:R-:W-:Y:S05]  /*1fb0*/  @P2 BRA `(.L_x_28) ;  /* 0x0000000000042947 */ /* 0x000fea0003800000 */
[----:B----4-:R-:W-:Y:S05]  /*1fc0*/  BPT.TRAP 0x1 ;  /* 0x000000040000795c */ /* 0x010fea0000300000 */
.L_x_28:
[----:B----4-:R-:W-:Y:S05]  /*1fd0*/  BSYNC.RECONVERGENT B0 ;  /* 0x0000000000007941 */ /* 0x010fea0003800200 */
.L_x_27:
[----:B------:R-:W-:Y:S02]  /*1fe0*/  UIADD3 UR7, UPT, UPT, UR6, 0x1, URZ ;  /* 0x0000000106077890 */ /* 0x000fe4000fffe0ff */
[----:B------:R-:W-:Y:S02]  /*1ff0*/  ULEA UR16, UR6, UR25, 0xa ;  /* 0x0000001906107291 */ /* 0x000fe4000f8e50ff */
[----:B------:R-:W-:Y:S02]  /*2000*/  UISETP.NE.AND UP0, UPT, UR7, 0x29, UPT ;  /* 0x000000290700788c */ /* 0x000fe4000bf05270 */
[----:B------:R-:W-:Y:S02]  /*2010*/  UIADD3 UR30, UP1, UPT, UR36, 0x80, URZ ;  /* 0x00000080241e7890 */ /* 0x000fe4000ff3e0ff */
[----:B------:R-:W-:Y:S02]  /*2020*/  USEL UR8, URZ, 0x1, UP0 ;  /* 0x00000001ff087887 */ /* 0x000fe40008000000 */
[----:B------:R-:W-:Y:S02]  /*2030*/  USEL UR26, UR7, URZ, UP0 ;  /* 0x000000ff071a7287 */ /* 0x000fe40008000000 */
[----:B------:R-:W-:Y:S02]  /*2040*/  ULOP3.LUT UR23, UR23, UR8, URZ, 0x3c, !UPT ;  /* 0x0000000817177292 */ /* 0x000fe4000f8e3cff */
[----:B------:R-:W-:Y:S02]  /*2050*/  ULEA UR7, UR26, UR25, 0x3 ;  /* 0x000000191a077291 */ /* 0x000fe4000f8e18ff */
[----:B------:R-:W-:Y:S02]  /*2060*/  ULEA UR8, UR6, UR25, 0xc ;  /* 0x0000001906087291 */ /* 0x000fe4000f8e60ff */
[----:B------:R-:W-:Y:S01]  /*2070*/  ULOP3.LUT UR9, UR9, 0xfefffff8, URZ, 0xc0, !UPT ;  /* 0xfefffff809097892 */ /* 0x000fe2000f8ec0ff */
[----:B-1----:R-:W-:Y:S01]  /*2080*/  MOV R0, UR23 ;  /* 0x0000001700007c02 */ /* 0x002fe20008000f00 */
[----:B------:R-:W-:Y:S02]  /*2090*/  USHF.L.U32 UR10, UR24, 0x5, URZ ;  /* 0x00000005180a7899 */ /* 0x000fe400080006ff */
[----:B------:R-:W-:Y:S01]  /*20a0*/  UIADD3.X UR31, UPT, UPT, URZ, UR37, URZ, UP1, !UPT ;  /* 0x00000025ff1f7290 */ /* 0x000fe20008ffe4ff */
[----:B--2---:R-:W-:Y:S01]  /*20b0*/  SHF.L.U32 R3, R0, 0x1f, RZ ;  /* 0x0000001f00037819 */ /* 0x004fe200000006ff */
[----:B------:R-:W-:Y:S02]  /*20c0*/  UIADD3 UR8, UPT, UPT, UR8, 0x4600, URZ ;  /* 0x0000460008087890 */ /* 0x000fe4000fffe0ff */
[----:B------:R-:W-:Y:S01]  /*20d0*/  UIADD3 UR28, UP0, UPT, UR36, 0x180, URZ ;  /* 0x00000180241c7890 */ /* 0x000fe2000ff1e0ff */
[----:B------:R3:W1:Y:S01]  /*20e0*/  SYNCS.PHASECHK.TRANS64.TRYWAIT P0, [UR7+0x148], R3 ;  /* 0x00014803ff0075a7 */ /* 0x0006620008001107 */
[----:B------:R-:W-:Y:S02]  /*20f0*/  UIMAD UR7, UR20, UR14, UR4 ;  /* 0x0000000e140772a4 */ /* 0x000fe4000f8e0204 */
[----:B------:R-:W-:Y:S02]  /*2100*/  UIMAD UR6, UR21, UR15, UR5 ;  /* 0x0000000f150672a4 */ /* 0x000fe4000f8e0205 */
[----:B------:R-:W-:Y:S02]  /*2110*/  UIADD3.X UR29, UPT, UPT, URZ, UR37, URZ, UP0, !UPT ;  /* 0x00000025ff1d7290 */ /* 0x000fe400087fe4ff */
[----:B------:R-:W-:Y:S02]  /*2120*/  UPRMT UR6, UR7, 0x40, UR6 ;  /* 0x0000004007067896 */ /* 0x000fe40008000006 */
[----:B------:R-:W-:Y:S02]  /*2130*/  UIADD3 UR16, UPT, UPT, UR16, 0x2d600, URZ ;  /* 0x0002d60010107890 */ /* 0x000fe4000fffe0ff */
[----:B------:R-:W-:Y:S02]  /*2140*/  UPRMT UR6, UR6, 0x5410, URZ ;  /* 0x0000541006067896 */ /* 0x000fe400080000ff */
[----:B------:R-:W-:Y:S02]  /*2150*/  UIADD3 UR32, UPT, UPT, UR20, 0x1, URZ ;  /* 0x0000000114207890 */ /* 0x000fe4000fffe0ff */
[----:B------:R-:W-:Y:S02]  /*2160*/  UIADD3 UR22, UPT, UPT, UR21, 0x1, URZ ;  /* 0x0000000115167890 */ /* 0x000fe4000fffe0ff */
[----:B------:R-:W-:Y:S02]  /*2170*/  UISETP.NE.AND UP2, UPT, UR32, UR44, UPT ;  /* 0x0000002c2000728c */ /* 0x000fe4000bf45270 */
[----:B------:R-:W-:Y:S02]  /*2180*/  UIADD3 UR27, UPT, UPT, UR27, 0x1, URZ ;  /* 0x000000011b1b7890 */ /* 0x000fe4000fffe0ff */
[----:B------:R-:W-:Y:S01]  /*2190*/  UIADD3 UR7, UPT, UPT, UR24, 0x1, URZ ;  /* 0x0000000118077890 */ /* 0x000fe2000fffe0ff */
[----:B------:R-:W-:Y:S01]  /*21a0*/  UMOV UR40, 0x0 ;  /* 0x0000000000287882 */ /* 0x000fe20000000000 */
[----:B------:R-:W-:Y:S01]  /*21b0*/  UMOV UR41, 0x10000000 ;  /* 0x1000000000297882 */ /* 0x000fe20000000000 */
[----:B------:R-:W-:Y:S01]  /*21c0*/  UMOV UR17, UR9 ;  /* 0x0000000900117c82 */ /* 0x000fe20008000000 */
[----:B------:R2:W-:Y:S01]  /*21d0*/  UTMALDG.4D.IM2COL.2CTA [UR8], [UR30], UR6, desc[UR40] ;  /* 0x000028081e0073b4 */ /* 0x0005e20008259006 */
[----:B------:R-:W-:Y:S02]  /*21e0*/  UMOV UR18, UR10 ;  /* 0x0000000a00127c82 */ /* 0x000fe40008000000 */
[----:B------:R-:W-:Y:S04]  /*21f0*/  @UP2 UIADD3 UR22, UPT, UPT, UR21, URZ, URZ ;  /* 0x000000ff15162290 */ /* 0x000fe8000fffe0ff */
[----:B------:R-:W-:Y:S01]  /*2200*/  UISETP.NE.AND UP0, UPT, UR22, UR43, UPT ;  /* 0x0000002b1600728c */ /* 0x000fe2000bf05270 */
[----:B------:R4:W-:Y:S10]  /*2210*/  UTMALDG.4D.2CTA [UR16], [UR28], desc[UR40] ;  /* 0x000028101c0075b4 */ /* 0x0009f40008219000 */
[----:B------:R-:W-:Y:S07]  /*2220*/  @UP0 UIADD3 UR7, UPT, UPT, UR24, URZ, URZ ;  /* 0x000000ff18070290 */ /* 0x000fee000fffe0ff */
[----:B------:R-:W-:Y:S01]  /*2230*/  UMOV UR24, UR7 ;  /* 0x0000000700187c82 */ /* 0x000fe20008000000 */
[----:B--2---:R-:W-:Y:S01]  /*2240*/  UMOV UR6, UR26 ;  /* 0x0000001a00067c82 */ /* 0x004fe20008000000 */
[----:B----4-:R-:W-:Y:S02]  /*2250*/  USEL UR21, UR22, URZ, UP0 ;  /* 0x000000ff16157287 */ /* 0x010fe40008000000 */
[----:B------:R-:W-:Y:S02]  /*2260*/  UISETP.NE.AND UP0, UPT, UR27, UR34, UPT ;  /* 0x000000221b00728c */ /* 0x000fe4000bf05270 */
[----:B------:R-:W-:Y:S07]  /*2270*/  USEL UR20, UR32, URZ, UP2 ;  /* 0x000000ff20147287 */ /* 0x000fee0009000000 */
[----:B---3--:R-:W-:Y:S05]  /*2280*/  BRA.U UP0, `(.L_x_29) ;  /* 0xfffffffd00147547 */ /* 0x008fea000b83ffff */
.L_x_23:
[----:B------:R-:W-:Y:S01]  /*2290*/  ULEA UR4, UR26, UR25, 0x3 ;  /* 0x000000191a047291 */ /* 0x000fe2000f8e18ff */
[----:B-1----:R-:W-:Y:S01]  /*22a0*/  MOV R0, UR23 ;  /* 0x0000001700007c02 */ /* 0x002fe20008000f00 */
[----:B------:R-:W-:Y:S01]  /*22b0*/  @!P1 SYNCS.ARRIVE.TRANS64.A1T0 RZ, [UR25+0x2a8], RZ ;  /* 0x0002a8ffffff99a7 */ /* 0x000fe20008100019 */
[----:B------:R-:W-:Y:S02]  /*22c0*/  UISETP.GE.AND UP0, UPT, UR46, 0x1, UPT ;  /* 0x000000012e00788c */ /* 0x000fe4000bf06270 */
[----:B------:R-:W-:-:S04]  /*22d0*/  SHF.L.U32 R0, R0, 0x1f, RZ ;  /* 0x0000001f00007819 */ /* 0x000fc800000006ff */
[----:B--2---:R1:W2:Y:S03]  /*22e0*/  SYNCS.PHASECHK.TRANS64.TRYWAIT P0, [UR4+0x148], R0 ;  /* 0x00014800ff0075a7 */ /* 0x0042a60008001104 */
[----:B------:R-:W-:Y:S05]  /*22f0*/  BRA.U !UP0, `(.L_x_30) ;  /* 0x00000005085c7547 */ /* 0x000fea000b800000 */
        /* <DEDUP_REMOVED lines=16> */
[----:B------:R-:W-:-:S03]  /*2400*/  UMOV UR32, UR46 ;  /* 0x0000002e00207c82 */ /* 0x000fc60008000000 */
        /* <DEDUP_REMOVED lines=9> */
[----:B---3--:R-:W-:-:S11]  /*24a0*/  UMOV UR6, UR26 ;  /* 0x0000001a00067c82 */ /* 0x008fd60008000000 */
.L_x_36:
[----:B------:R-:W-:Y:S01]  /*24b0*/  @!P3 MOV R3, 0x2800 ;  /* 0x000028000003b802 */ /* 0x000fe20000000f00 */
[----:B------:R-:W-:Y:S01]  /*24c0*/  ULEA UR9, UR6, UR25, 0x3 ;  /* 0x0000001906097291 */ /* 0x000fe2000f8e18ff */
[----:B-12---:R-:W-:Y:S11]  /*24d0*/  @P0 BRA `(.L_x_31) ;  /* 0x0000000000100947 */ /* 0x006ff60003800000 */
[----:B------:R-:W-:Y:S04]  /*24e0*/  MOV R0, UR23 ;  /* 0x0000001700007c02 */ /* 0x000fe80008000f00 */
[----:B------:R-:W-:Y:S04]  /*24f0*/  SHF.L.U32 R5, R0, 0x1f, RZ ;  /* 0x0000001f00057819 */ /* 0x000fe800000006ff */
[----:B------:R-:W1:Y:S02]  /*2500*/  SYNCS.PHASECHK.TRANS64.TRYWAIT P0, [UR9+0x148], R5 ;  /* 0x00014805ff0075a7 */ /* 0x000e640008001109 */
[----:B-1----:R-:W-:Y:S05]  /*2510*/  @!P0 BRA `(.L_x_32) ;  /* 0x0000006c002c8947 */ /* 0x002fea0003800000 */
.L_x_31:
[----:B------:R2:W-:Y:S01]  /*2520*/  @!P3 SYNCS.ARRIVE.TRANS64 RZ, [UR9], R3 ;  /* 0x00000003ffffb9a7 */ /* 0x0005e20008000009 */
[----:B------:R-:W-:Y:S04]  /*2530*/  ULOP3.LUT UR7, UR33, 0x2, URZ, 0xfc, !UPT ;  /* 0x0000000221077892 */ /* 0x000fe8000f8efcff */
[----:B------:R-:W-:Y:S09]  /*2540*/  UISETP.NE.AND UP0, UPT, UR7, 0x2, UPT ;  /* 0x000000020700788c */ /* 0x000ff2000bf05270 */
[----:B------:R-:W-:Y:S05]  /*2550*/  BRA.U UP0, `(.L_x_33) ;  /* 0x0000000100047547 */ /* 0x000fea000b800000 */
[----:B----4-:R-:W-:Y:S05]  /*2560*/  BPT.TRAP 0x1 ;  /* 0x000000040000795c */ /* 0x010fea0000300000 */
.L_x_33:
[----:B------:R-:W-:Y:S04]  /*2570*/  BSSY.RECONVERGENT B0, `(.L_x_34) ;  /* 0x0000003000007945 */ /* 0x000fe80003800200 */
[----:B------:R-:W-:Y:S05]  /*2580*/  @P2 BRA `(.L_x_35) ;  /* 0x0000000000042947 */ /* 0x000fea0003800000 */
[----:B----4-:R-:W-:Y:S05]  /*2590*/  BPT.TRAP 0x1 ;  /* 0x000000040000795c */ /* 0x010fea0000300000 */
.L_x_35:
[----:B----4-:R-:W-:Y:S05]  /*25a0*/  BSYNC.RECONVERGENT B0 ;  /* 0x0000000000007941 */ /* 0x010fea0003800200 */
.L_x_34:
        /* <DEDUP_REMOVED lines=26> */
[----:B------:R-:W-:Y:S01]  /*2750*/  UIADD3 UR7, UPT, UPT, UR24, 0x1, URZ ;  /* 0x0000000118077890 */ /* 0x000fe2000fffe0ff */
[----:B------:R-:W-:Y:S01]  /*2760*/  UMOV UR40, 0x0 ;  /* 0x0000000000287882 */ /* 0x000fe20000000000 */
[----:B------:R-:W-:Y:S01]  /*2770*/  UMOV UR41, 0x10000000 ;  /* 0x1000000000297882 */ /* 0x000fe20000000000 */
[----:B------:R-:W-:Y:S01]  /*2780*/  UMOV UR17, UR9 ;  /* 0x0000000900117c82 */ /* 0x000fe20008000000 */
[----:B------:R2:W-:Y:S01]  /*2790*/  UTMALDG.4D.IM2COL.2CTA [UR8], [UR30], UR6, desc[UR40] ;  /* 0x000028081e0073b4 */ /* 0x0005e20008259006 */
[----:B------:R-:W-:Y:S04]  /*27a0*/  UMOV UR18, UR10 ;  /* 0x0000000a00127c82 */ /* 0x000fe80008000000 */
[----:B------:R-:W-:Y:S04]  /*27b0*/  @UP2 UIADD3 UR22, UPT, UPT, UR21, URZ, URZ ;  /* 0x000000ff15162290 */ /* 0x000fe8000fffe0ff */
[----:B------:R-:W-:Y:S01]  /*27c0*/  UISETP.NE.AND UP0, UPT, UR22, UR43, UPT ;  /* 0x0000002b1600728c */ /* 0x000fe2000bf05270 */
[----:B------:R4:W-:Y:S10]  /*27d0*/  UTMALDG.4D.2CTA [UR16], [UR28], desc[UR40] ;  /* 0x000028101c0075b4 */ /* 0x0009f40008219000 */
[----:B------:R-:W-:Y:S07]  /*27e0*/  @UP0 UIADD3 UR7, UPT, UPT, UR24, URZ, URZ ;  /* 0x000000ff18070290 */ /* 0x000fee000fffe0ff */
[----:B------:R-:W-:Y:S01]  /*27f0*/  UMOV UR24, UR7 ;  /* 0x0000000700187c82 */ /* 0x000fe20008000000 */
[----:B--2---:R-:W-:Y:S02]  /*2800*/  UIADD3 UR6, UPT, UPT, UR32, -0x1, URZ ;  /* 0xffffffff20067890 */ /* 0x004fe4000fffe0ff */
[----:B----4-:R-:W-:Y:S02]  /*2810*/  USEL UR21, UR22, URZ, UP0 ;  /* 0x000000ff16157287 */ /* 0x010fe40008000000 */
[----:B------:R-:W-:Y:S02]  /*2820*/  UISETP.GT.U32.AND UP0, UPT, UR32, 0x1, UPT ;  /* 0x000000012000788c */ /* 0x000fe4000bf04070 */
[----:B------:R-:W-:Y:S01]  /*2830*/  USEL UR20, UR27, URZ, UP2 ;  /* 0x000000ff1b147287 */ /* 0x000fe20009000000 */
[----:B------:R-:W-:Y:S01]  /*2840*/  UMOV UR32, UR6 ;  /* 0x0000000600207c82 */ /* 0x000fe20008000000 */
[----:B------:R-:W-:Y:S05]  /*2850*/  UMOV UR6, UR26 ;  /* 0x0000001a00067c82 */ /* 0x000fea0008000000 */
[----:B---3--:R-:W-:Y:S05]  /*2860*/  BRA.U UP0, `(.L_x_36) ;  /* 0xfffffffd00107547 */ /* 0x008fea000b83ffff */
.L_x_30:
[----:B------:R-:W-:Y:S01]  /*2870*/  SHF.L.U32 R3, R2, 0x1f, RZ ;  /* 0x0000001f02037819 */ /* 0x000fe200000006ff */
[----:B------:R-:W-:-:S03]  /*2880*/  NOP ;  /* 0x0000000000007918 */ /* 0x000fc60000000000 */
[----:B-12---:R-:W1:Y:S02]  /*2890*/  SYNCS.PHASECHK.TRANS64.TRYWAIT P0, [UR25+0x2b0], R3 ;  /* 0x0002b003ff0075a7 */ /* 0x006e640008001119 */
[----:B-1----:R-:W-:Y:S05]  /*28a0*/  @!P0 BRA `(.L_x_37) ;  /* 0x0000006800608947 */ /* 0x002fea0003800000 */
.L_x_147:
[----:B------:R-:W2:Y:S01]  /*28b0*/  LDS.128 R4, [UR25+0x2f0] ;  /* 0x0002f019ff047984 */ /* 0x000ea20008000c00 */
[----:B------:R-:W-:Y:S02]  /*28c0*/  UIADD3 UR4, UPT, UPT, UR25, 0x2b8, URZ ;  /* 0x000002b819047890 */ /* 0x000fe4000fffe0ff */
[----:B------:R-:W-:Y:S01]  /*28d0*/  UISETP.GE.AND UP0, UPT, UR39, 0x1, UPT ;  /* 0x000000012700788c */ /* 0x000fe2000bf06270 */
[----:B------:R-:W-:Y:S01]  /*28e0*/  @!PT LDS RZ, [RZ] ;  /* 0x00000000fffff984 */ /* 0x000fe20000000800 */
[----:B------:R-:W-:Y:S01]  /*28f0*/  @!PT LDS RZ, [RZ] ;  /* 0x00000000fffff984 */ /* 0x000fe20000000800 */
[----:B------:R-:W-:Y:S01]  /*2900*/  @!PT LDS RZ, [RZ] ;  /* 0x00000000fffff984 */ /* 0x000fe20000000800 */
[----:B------:R-:W-:Y:S01]  /*2910*/  @!PT LDS RZ, [RZ] ;  /* 0x00000000fffff984 */ /* 0x000fe20000000800 */
[----:B------:R3:W-:Y:S06]  /*2920*/  MEMBAR.ALL.CTA ;  /* 0x0000000000007992 */ /* 0x0007ec0000008000 */
[----:B---3--:R-:W3:Y:S01]  /*2930*/  FENCE.VIEW.ASYNC.S ;  /* 0x00000000000073c6 */ /* 0x008ee20000000000 */
[----:B------:R-:W-:-:S09]  /*2940*/  UPRMT UR4, URZ, 0x654, UR4 ;  /* 0x00000654ff047896 */ /* 0x000fd20008000004 */
[----:B---3--:R-:W-:Y:S01]  /*2950*/  SYNCS.ARRIVE.TRANS64.RED.A1T0 RZ, [UR4], RZ ;  /* 0x000000ffffff79a7 */ /* 0x008fe20008100404 */
[----:B--2---:R-:W-:-:S13]  /*2960*/  LOP3.LUT P0, RZ, R6, 0x1, RZ, 0xc0, !PT ;  /* 0x0000000106ff7812 */ /* 0x004fda000780c0ff */
[----:B------:R-:W-:Y:S01]  /*2970*/  VOTEU.ANY UP1, P0 ;  /* 0x0000000000ff7886 */ /* 0x000fe20000020100 */
[----:B------:R-:W-:-:S13]  /*2980*/  PLOP3.LUT P0, PT, PT, PT, UP1, 0x80, 0x8 ;  /* 0x000000000008781c */ /* 0x000fda0003f0f018 */
[----:B-1----:R-:W-:Y:S02]  /*2990*/  @P0 MOV R0, R4 ;  /* 0x0000000400000202 */ /* 0x002fe40000000f00 */
[----:B------:R-:W-:Y:S02]  /*29a0*/  @P0 LOP3.LUT R4, R5, 0xffff, RZ, 0xc0, !PT ;  /* 0x0000ffff05040812 */ /* 0x000fe400078ec0ff */
[----:B------:R-:W-:Y:S02]  /*29b0*/  @P0 R2UR UR6, R0 ;  /* 0x00000000000602ca */ /* 0x000fe400000e0000 */
[----:B------:R-:W-:-:S11]  /*29c0*/  @P0 R2UR UR5, R4 ;  /* 0x00000000040502ca */ /* 0x000fd600000e0000 */
[----:B------:R-:W-:Y:S02]  /*29d0*/  @UP1 UMOV UR42, UR6 ;  /* 0x00000006002a1c82 */ /* 0x000fe40008000000 */
[----:B------:R-:W-:Y:S01]  /*29e0*/  @UP1 UMOV UR38, UR5 ;  /* 0x0000000500261c82 */ /* 0x000fe20008000000 */
[----:B------:R-:W-:Y:S05]  /*29f0*/  BRA.U !UP0, `(.L_x_38) ;  /* 0x0000000108d47547 */ /* 0x000fea000b800000 */
[----:B------:R-:W1:Y:S01]  /*2a00*/  LDCU.128 UR16, c[0x0][0xb10] ;  /* 0x00016200ff1077ac */ /* 0x000e620008000c00 */
[----:B------:R-:W2:Y:S01]  /*2a10*/  LDCU UR21, c[0x0][0xb20] ;  /* 0x00016400ff1577ac */ /* 0x000ea20008000800 */
[----:B------:R-:W3:Y:S01]  /*2a20*/  LDCU UR20, c[0x0][0xb0c] ;  /* 0x00016180ff1477ac */ /* 0x000ee20008000800 */
[----:B------:R-:W4:Y:S01]  /*2a30*/  LDCU.64 UR8, c[0x0][0xb28] ;  /* 0x00016500ff0877ac */ /* 0x000f220008000a00 */
[----:B------:R-:W-:Y:S02]  /*2a40*/  UISETP.NE.AND UP3, UPT, UR39, 0x1, UPT ;  /* 0x000000012700788c */ /* 0x000fe4000bf65270 */
[----:B-1----:R-:W-:Y:S02]  /*2a50*/  UIMAD.WIDE.U32 UR4, UR48, UR19, URZ ;  /* 0x00000013300472a5 */ /* 0x002fe4000f8e00ff */
[----:B------:R-:W-:Y:S02]  /*2a60*/  UIMAD.WIDE.U32 UR6, UR49, UR16, URZ ;  /* 0x00000010310672a5 */ /* 0x000fe4000f8e00ff */
[----:B------:R-:W-:-:S02]  /*2a70*/  UISETP.NE.AND UP0, UPT, UR18, 0x1, UPT ;  /* 0x000000011200788c */ /* 0x000fc4000bf05270 */
[----:B------:R-:W-:Y:S01]  /*2a80*/  UIMAD.WIDE.U32 UR14, UR38, UR19, URZ ;  /* 0x00000013260e72a5 */ /* 0x000fe2000f8e00ff */
[----:B------:R-:W-:Y:S01]  /*2a90*/  UMOV UR4, UR5 ;  /* 0x0000000500047c82 */ /* 0x000fe20008000000 */
[----:B---3--:R-:W-:Y:S02]  /*2aa0*/  UISETP.NE.AND UP2, UPT, UR20, 0x1, UPT ;  /* 0x000000011400788c */ /* 0x008fe4000bf45270 */
[----:B--2---:R-:W-:Y:S02]  /*2ab0*/  USHF.R.U32.HI UR5, URZ, UR21, UR4 ;  /* 0x00000015ff057299 */ /* 0x004fe40008011604 */
[----:B------:R-:W-:Y:S01]  /*2ac0*/  UIMAD.WIDE.U32 UR12, UR42, UR16, URZ ;  /* 0x000000102a0c72a5 */ /* 0x000fe2000f8e00ff */
[----:B------:R-:W-:Y:S01]  /*2ad0*/  UMOV UR4, UR7 ;  /* 0x0000000700047c82 */ /* 0x000fe20008000000 */
[----:B------:R-:W-:Y:S02]  /*2ae0*/  USEL UR5, UR48, UR5, !UP0 ;  /* 0x0000000530057287 */ /* 0x000fe4000c000000 */
[----:B------:R-:W-:-:S02]  /*2af0*/  USHF.R.U32.HI UR4, URZ, UR17, UR4 ;  /* 0x00000011ff047299 */ /* 0x000fc40008011604 */
[----:B----4-:R-:W-:Y:S02]  /*2b00*/  UIMAD.WIDE.U32 UR10, UR5, UR8, URZ ;  /* 0x00000008050a72a5 */ /* 0x010fe4000f8e00ff */
[----:B------:R-:W-:Y:S01]  /*2b10*/  USEL UR6, UR49, UR4, !UP2 ;  /* 0x0000000431067287 */ /* 0x000fe2000d000000 */
[----:B------:R-:W-:Y:S02]  /*2b20*/  UMOV UR12, UR13 ;  /* 0x0000000d000c7c82 */ /* 0x000fe40008000000 */
[----:B------:R-:W-:Y:S01]  /*2b30*/  UMOV UR4, UR15 ;  /* 0x0000000f00047c82 */ /* 0x000fe20008000000 */
[----:B------:R-:W-:Y:S01]  /*2b40*/  UIMAD.WIDE.U32 UR14, UR6, UR8, URZ ;  /* 0x00000008060e72a5 */ /* 0x000fe2000f8e00ff */
[----:B------:R-:W-:Y:S01]  /*2b50*/  UMOV UR10, UR11 ;  /* 0x0000000b000a7c82 */ /* 0x000fe20008000000 */
[----:B------:R-:W-:Y:S02]  /*2b60*/  USHF.R.U32.HI UR4, URZ, UR21, UR4 ;  /* 0x00000015ff047299 */ /* 0x000fe40008011604 */
[----:B------:R-:W-:-:S03]  /*2b70*/  @UP3 USHF.R.U32.HI UR5, URZ, UR9, UR10 ;  /* 0x00000009ff053299 */ /* 0x000fc6000801160a */
[----:B------:R-:W-:Y:S01]  /*2b80*/  UMOV UR14, UR15 ;  /* 0x0000000f000e7c82 */ /* 0x000fe20008000000 */
[----:B------:R-:W-:Y:S02]  /*2b90*/  USHF.R.U32.HI UR17, URZ, UR17, UR12 ;  /* 0x00000011ff117299 */ /* 0x000fe4000801160c */
[----:B------:R-:W-:Y:S02]  /*2ba0*/  USEL UR4, UR38, UR4, !UP0 ;  /* 0x0000000426047287 */ /* 0x000fe4000c000000 */
[----:B------:R-:W-:Y:S02]  /*2bb0*/  @UP3 USHF.R.U32.HI UR6, URZ, UR9, UR14 ;  /* 0x00000009ff063299 */ /* 0x000fe4000801160e */
[----:B------:R-:W-:Y:S02]  /*2bc0*/  UIMAD UR7, UR39, UR5, URZ ;  /* 0x00000005270772a4 */ /* 0x000fe4000f8e02ff */
[----:B------:R-:W-:Y:S02]  /*2bd0*/  USEL UR5, UR42, UR17, !UP2 ;  /* 0x000000112a057287 */ /* 0x000fe4000d000000 */
[----:B------:R-:W-:-:S02]  /*2be0*/  UIMAD UR10, UR39, UR6, URZ ;  /* 0x00000006270a72a4 */ /* 0x000fc4000f8e02ff */
[----:B------:R-:W-:Y:S02]  /*2bf0*/  UISETP.GE.AND UP0, UPT, UR4, UR7, UPT ;  /* 0x000000070400728c */ /* 0x000fe4000bf06270 */
[----:B------:R-:W-:Y:S02]  /*2c00*/  UIMAD.WIDE.U32 UR12, UR4, UR8, URZ ;  /* 0x00000008040c72a5 */ /* 0x000fe4000f8e00ff */
[----:B------:R-:W-:Y:S02]  /*2c10*/  UISETP.GE.OR UP0, UPT, UR5, UR10, UP0 ;  /* 0x0000000a0500728c */ /* 0x000fe40008706670 */
[----:B------:R-:W-:Y:S02]  /*2c20*/  UIMAD.WIDE.U32 UR10, UR5, UR8, URZ ;  /* 0x00000008050a72a5 */ /* 0x000fe4000f8e00ff */
[----:B------:R-:W-:Y:S01]  /*2c30*/  UIADD3 UR12, UPT, UPT, -UR4, URZ, URZ ;  /* 0x000000ff040c7290 */ /* 0x000fe2000fffe1ff */
[----:B------:R-:W-:Y:S01]  /*2c40*/  UMOV UR8, UR13 ;  /* 0x0000000d00087c82 */ /* 0x000fe20008000000 */
[----:B------:R-:W-:-:S02]  /*2c50*/  UIADD3 UR10, UPT, UPT, -UR5, URZ, URZ ;  /* 0x000000ff050a7290 */ /* 0x000fc4000fffe1ff */
[----:B------:R-:W-:-:S03]  /*2c60*/  USHF.R.U32.HI UR8, URZ, UR9, UR8 ;  /* 0x00000009ff087299 */ /* 0x000fc60008011608 */
[----:B------:R-:W-:Y:S01]  /*2c70*/  @!UP0 UMOV UR7, UR11 ;  /* 0x0000000b00078c82 */ /* 0x000fe20008000000 */
[----:B------:R-:W-:Y:S02]  /*2c80*/  UIMAD UR12, UR18, UR12, UR38 ;  /* 0x0000000c120c72a4 */ /* 0x000fe4000f8e0226 */
[----:B------:R-:W-:Y:S02]  /*2c90*/  USEL UR8, UR4, UR8, !UP3 ;  /* 0x0000000804087287 */ /* 0x000fe4000d800000 */
[----:B------:R-:W-:Y:S02]  /*2ca0*/  @!UP0 USHF.R.U32.HI UR7, URZ, UR9, UR7 ;  /* 0x00000009ff078299 */ /* 0x000fe40008011607 */
[----:B------:R-:W-:Y:S02]  /*2cb0*/  UIADD3 UR9, UPT, UPT, -UR8, URZ, URZ ;  /* 0x000000ff08097290 */ /* 0x000fe4000fffe1ff */
[----:B------:R-:W-:Y:S02]  /*2cc0*/  @!UP0 USEL UR7, UR5, UR7, !UP3 ;  /* 0x0000000705078287 */ /* 0x000fe4000d800000 */
[----:B------:R-:W-:-:S02]  /*2cd0*/  UIMAD UR9, UR39, UR9, UR4 ;  /* 0x00000009270972a4 */ /* 0x000fc4000f8e0204 */
[----:B------:R-:W-:Y:S02]  /*2ce0*/  @!UP0 UIADD3 UR8, UPT, UPT, UR8, -UR7, URZ ;  /* 0x8000000708088290 */ /* 0x000fe4000fffe0ff */
[----:B------:R-:W-:Y:S02]  /*2cf0*/  @!UP0 UIMAD UR7, UR9, UR6, UR7 ;  /* 0x00000006090782a4 */ /* 0x000fe4000f8e0207 */
[----:B------:R-:W-:Y:S02]  /*2d00*/  @!UP0 UIMAD UR4, UR39, UR8, UR5 ;  /* 0x00000008270482a4 */ /* 0x000fe4000f8e0205 */
[----:B------:R-:W-:Y:S02]  /*2d10*/  UIMAD UR6, UR20, UR10, UR42 ;  /* 0x0000000a140672a4 */ /* 0x000fe4000f8e022a */
[----:B------:R-:W-:Y:S01]  /*2d20*/  UIMAD UR38, UR4, UR18, UR12 ;  /* 0x00000012042672a4 */ /* 0x000fe2000f8e020c */
[----:B------:R-:W-:Y:S02]  /*2d30*/  @!UP0 UMOV UR5, UR7 ;  /* 0x0000000700058c82 */ /* 0x000fe40008000000 */
[----:B------:R-:W-:-:S12]  /*2d40*/  UIMAD UR42, UR5, UR20, UR6 ;  /* 0x00000014052a72a4 */ /* 0x000fd8000f8e0206 */
.L_x_38:
[----:B------:R-:W1:Y:S02]  /*2d50*/  LDCU UR4, c[0x0][0xb30] ;  /* 0x00016600ff0477ac */ /* 0x000e640008000800 */
[----:B-1----:R-:W-:-:S09]  /*2d60*/  UISETP.NE.AND UP0, UPT, UR4, 0x1, UPT ;  /* 0x000000010400788c */ /* 0x002fd2000bf05270 */
[----:B------:R-:W-:Y:S05]  /*2d70*/  BRA.U UP0, `(.L_x_39) ;  /* 0x0000000100447547 */ /* 0x000fea000b800000 */
[----:B------:R-:W1:Y:S01]  /*2d80*/  LDCU.128 UR8, c[0x0][0xb10] ;  /* 0x00016200ff0877ac */ /* 0x000e620008000c00 */
[----:B------:R-:W2:Y:S01]  /*2d90*/  LDCU UR12, c[0x0][0xb0c] ;  /* 0x00016180ff0c77ac */ /* 0x000ea20008000800 */
[----:B------:R-:W3:Y:S01]  /*2da0*/  LDCU UR13, c[0x0][0xb20] ;  /* 0x00016400ff0d77ac */ /* 0x000ee20008000800 */
[----:B-1----:R-:W-:Y:S02]  /*2db0*/  UIMAD.WIDE.U32 UR6, UR42, UR8, URZ ;  /* 0x000000082a0672a5 */ /* 0x002fe4000f8e00ff */
[----:B------:R-:W-:Y:S02]  /*2dc0*/  UIMAD.WIDE.U32 UR4, UR38, UR11, URZ ;  /* 0x0000000b260472a5 */ /* 0x000fe4000f8e00ff */
[----:B--2---:R-:W-:Y:S02]  /*2dd0*/  UISETP.NE.AND UP2, UPT, UR12, 0x1, UPT ;  /* 0x000000010c00788c */ /* 0x004fe4000bf45270 */
[----:B------:R-:W-:Y:S01]  /*2de0*/  UISETP.NE.AND UP0, UPT, UR10, 0x1, UPT ;  /* 0x000000010a00788c */ /* 0x000fe2000bf05270 */
[----:B------:R-:W-:-:S02]  /*2df0*/  UMOV UR6, UR7 ;  /* 0x0000000700067c82 */ /* 0x000fc40008000000 */
[----:B------:R-:W-:Y:S01]  /*2e00*/  UMOV UR4, UR5 ;  /* 0x0000000500047c82 */ /* 0x000fe20008000000 */
[----:B------:R-:W-:Y:S02]  /*2e10*/  USHF.R.U32.HI UR6, URZ, UR9, UR6 ;  /* 0x00000009ff067299 */ /* 0x000fe40008011606 */
[----:B---3--:R-:W-:Y:S02]  /*2e20*/  USHF.R.U32.HI UR4, URZ, UR13, UR4 ;  /* 0x0000000dff047299 */ /* 0x008fe40008011604 */
[----:B------:R-:W-:Y:S02]  /*2e30*/  USEL UR5, UR42, UR6, !UP2 ;  /* 0x000000062a057287 */ /* 0x000fe4000d000000 */
[----:B------:R-:W-:-:S04]  /*2e40*/  USEL UR4, UR38, UR4, !UP0 ;  /* 0x0000000426047287 */ /* 0x000fc8000c000000 */
[----:B------:R-:W-:Y:S02]  /*2e50*/  UIADD3 UR6, UPT, UPT, UR5, -UR4, URZ ;  /* 0x8000000405067290 */ /* 0x000fe4000fffe0ff */
[----:B------:R-:W-:Y:S02]  /*2e60*/  UIADD3 UR4, UPT, UPT, -UR5, UR4, URZ ;  /* 0x0000000405047290 */ /* 0x000fe4000fffe1ff */
[----:B------:R-:W-:Y:S02]  /*2e70*/  UIMAD UR38, UR6, UR10, UR38 ;  /* 0x0000000a062672a4 */ /* 0x000fe4000f8e0226 */
[----:B------:R-:W-:-:S12]  /*2e80*/  UIMAD UR42, UR4, UR12, UR42 ;  /* 0x0000000c042a72a4 */ /* 0x000fd8000f8e022a */
.L_x_39:
[----:B------:R-:W-:Y:S01]  /*2e90*/  R2UR UR4, R160 ;  /* 0x00000000a00472ca */ /* 0x000fe200000e0000 */
[----:B------:R-:W-:Y:S01]  /*2ea0*/  UIADD3 UR45, UPT, UPT, UR42, UR63, URZ ;  /* 0x0000003f2a2d7290 */ /* 0x000fe2000fffe0ff */
[----:B------:R-:W-:Y:S01]  /*2eb0*/  PLOP3.LUT P1, PT, PT, PT, PT, 0x80, 0x8 ;  /* 0x000000000008781c */ /* 0x000fe20003f2f070 */
[----:B------:R-:W-:Y:S01]  /*2ec0*/  UMOV UR27, UR34 ;  /* 0x00000022001b7c82 */ /* 0x000fe20008000000 */
[----:B------:R-:W-:-:S09]  /*2ed0*/  LOP3.LUT R2, R2, 0x1, RZ, 0x3c, !PT ;  /* 0x0000000102027812 */ /* 0x000fd200078e3cff */
[----:B------:R-:W-:Y:S01]  /*2ee0*/  UIADD3 UR47, UPT, UPT, UR38, UR4, URZ ;  /* 0x00000004262f7290 */ /* 0x000fe2000fffe0ff */
[----:B------:R-:W-:Y:S11]  /*2ef0*/  BRA.U UP1, `(.L_x_40) ;  /* 0xffffffed01407547 */ /* 0x000ff6000b83ffff */
[----:B------:R-:W-:Y:S01]  /*2f00*/  UIADD3 UR25, UPT, UPT, UR25, 0x148, URZ ;  /* 0x0000014819197890 */ /* 0x000fe2000fffe0ff */
[----:B------:R-:W-:-:S03]  /*2f10*/  MOV R3, UR23 ;  /* 0x0000001700037c02 */ /* 0x000fc60008000f00 */
[----:B------:R-:W-:Y:S01]  /*2f20*/  ULEA UR4, UR26, UR25, 0x3 ;  /* 0x000000191a047291 */ /* 0x000fe2000f8e18ff */
[----:B------:R-:W-:-:S08]  /*2f30*/  SHF.L.U32 R3, R3, 0x1f, RZ ;  /* 0x0000001f03037819 */ /* 0x000fd000000006ff */
[----:B------:R-:W1:Y:S02]  /*2f40*/  SYNCS.PHASECHK.TRANS64.TRYWAIT P0, [UR4], R3 ;  /* 0x00000003ff0075a7 */ /* 0x000e640008001104 */
[----:B-1----:R-:W-:Y:S05]  /*2f50*/  @!P0 BRA `(.L_x_41) ;  /* 0x0000006000cc8947 */ /* 0x002fea0003800000 */
.L_x_149:
[----:B------:R-:W-:-:S04]  /*2f60*/  UIADD3 UR4, UPT, UPT, UR26, 0x1, URZ ;  /* 0x000000011a047890 */ /* 0x000fc8000fffe0ff */
[----:B------:R-:W-:-:S04]  /*2f70*/  UISETP.NE.AND UP0, UPT, UR4, 0x29, UPT ;  /* 0x000000290400788c */ /* 0x000fc8000bf05270 */
[----:B------:R-:W-:Y:S02]  /*2f80*/  USEL UR5, URZ, 0x1, UP0 ;  /* 0x00000001ff057887 */ /* 0x000fe40008000000 */
[----:B------:R-:W-:Y:S02]  /*2f90*/  USEL UR4, UR4, URZ, UP0 ;  /* 0x000000ff04047287 */ /* 0x000fe40008000000 */
[----:B------:R-:W-:Y:S02]  /*2fa0*/  ULOP3.LUT UR6, UR23, UR5, URZ, 0x3c, !UPT ;  /* 0x0000000517067292 */ /* 0x000fe4000f8e3cff */
[----:B------:R-:W-:-:S04]  /*2fb0*/  ULEA UR5, UR4, UR25, 0x3 ;  /* 0x0000001904057291 */ /* 0x000fc8000f8e18ff */
[----:B-1----:R-:W-:-:S04]  /*2fc0*/  MOV R3, UR6 ;  /* 0x0000000600037c02 */ /* 0x002fc80008000f00 */
[----:B------:R-:W-:-:S04]  /*2fd0*/  SHF.L.U32 R3, R3, 0x1f, RZ ;  /* 0x0000001f03037819 */ /* 0x000fc800000006ff */
[----:B------:R-:W1:Y:S02]  /*2fe0*/  SYNCS.PHASECHK.TRANS64.TRYWAIT P0, [UR5], R3 ;  /* 0x00000003ff0075a7 */ /* 0x000e640008001105 */
[----:B-1----:R-:W-:Y:S05]  /*2ff0*/  @!P0 BRA `(.L_x_42) ;  /* 0x0000006000bc8947 */ /* 0x002fea0003800000 */
.L_x_151:
        /* <DEDUP_REMOVED lines=10> */
.L_x_153:
        /* <DEDUP_REMOVED lines=10> */
.L_x_155:
        /* <DEDUP_REMOVED lines=10> */
.L_x_157:
        /* <DEDUP_REMOVED lines=10> */
.L_x_159:
        /* <DEDUP_REMOVED lines=10> */
.L_x_161:
        /* <DEDUP_REMOVED lines=10> */
.L_x_163:
        /* <DEDUP_REMOVED lines=10> */
.L_x_165:
        /* <DEDUP_REMOVED lines=10> */
.L_x_167:
        /* <DEDUP_REMOVED lines=10> */
.L_x_169:
        /* <DEDUP_REMOVED lines=10> */
.L_x_171:
        /* <DEDUP_REMOVED lines=10> */
.L_x_173:
        /* <DEDUP_REMOVED lines=10> */
.L_x_175:
        /* <DEDUP_REMOVED lines=10> */
.L_x_177:
        /* <DEDUP_REMOVED lines=10> */
.L_x_179:
        /* <DEDUP_REMOVED lines=10> */
.L_x_181:
        /* <DEDUP_REMOVED lines=10> */
.L_x_183:
        /* <DEDUP_REMOVED lines=10> */
.L_x_185:
        /* <DEDUP_REMOVED lines=10> */
.L_x_187:
        /* <DEDUP_REMOVED lines=10> */
.L_x_189:
        /* <DEDUP_REMOVED lines=10> */
.L_x_191:
        /* <DEDUP_REMOVED lines=10> */
.L_x_193:
        /* <DEDUP_REMOVED lines=10> */
.L_x_195:
        /* <DEDUP_REMOVED lines=10> */
.L_x_197:
        /* <DEDUP_REMOVED lines=10> */
.L_x_199:
        /* <DEDUP_REMOVED lines=10> */
.L_x_201:
        /* <DEDUP_REMOVED lines=10> */
.L_x_203:
        /* <DEDUP_REMOVED lines=10> */
.L_x_205:
        /* <DEDUP_REMOVED lines=10> */
.L_x_207:
        /* <DEDUP_REMOVED lines=10> */
.L_x_209:
        /* <DEDUP_REMOVED lines=10> */
.L_x_211:
        /* <DEDUP_REMOVED lines=10> */
.L_x_213:
        /* <DEDUP_REMOVED lines=10> */
.L_x_215:
        /* <DEDUP_REMOVED lines=10> */
.L_x_217:
        /* <DEDUP_REMOVED lines=10> */
.L_x_219:
        /* <DEDUP_REMOVED lines=10> */
.L_x_221:
        /* <DEDUP_REMOVED lines=10> */
.L_x_223:
        /* <DEDUP_REMOVED lines=10> */
.L_x_225:
        /* <DEDUP_REMOVED lines=10> */
.L_x_227:
[----:B------:R-:W-:-:S04]  /*47c0*/  UIADD3 UR4, UPT, UPT, UR4, 0x1, URZ ;  /* 0x0000000104047890 */ /* 0x000fc8000fffe0ff */
[----:B------:R-:W-:-:S04]  /*47d0*/  UISETP.NE.AND UP0, UPT, UR4, 0x29, UPT ;  /* 0x000000290400788c */ /* 0x000fc8000bf05270 */
[----:B------:R-:W-:Y:S02]  /*47e0*/  USEL UR5, URZ, 0x1, UP0 ;  /* 0x00000001ff057887 */ /* 0x000fe40008000000 */
[----:B------:R-:W-:Y:S02]  /*47f0*/  USEL UR4, UR4, URZ, UP0 ;  /* 0x000000ff04047287 */ /* 0x000fe40008000000 */
[----:B------:R-:W-:Y:S02]  /*4800*/  ULOP3.LUT UR5, UR6, UR5, URZ, 0x3c, !UPT ;  /* 0x0000000506057292 */ /* 0x000fe4000f8e3cff */
[----:B------:R-:W-:-:S04]  /*4810*/  ULEA UR4, UR4, UR25, 0x3 ;  /* 0x0000001904047291 */ /* 0x000fc8000f8e18ff */
[----:B------:R-:W-:Y:S02]  /*4820*/  IMAD.U32 R2, RZ, RZ, UR5 ;  /* 0x00000005ff027e24 */ /* 0x000fe4000f8e00ff */
[----:B-1----:R-:W-:-:S03]  /*4830*/  MOV R0, UR4 ;  /* 0x0000000400007c02 */ /* 0x002fc60008000f00 */
[----:B------:R-:W-:-:S07]  /*4840*/  SHF.L.U32 R3, R2, 0x1f, RZ ;  /* 0x0000001f02037819 */ /* 0x000fce00000006ff */
.L_x_81:
[----:B-1----:R1:W2:Y:S02]  /*4850*/  SYNCS.PHASECHK.TRANS64.TRYWAIT P0, [R0+URZ], R3 ;  /* 0x00000003000075a7 */ /* 0x0022a400080011ff */
[----:B--2---:R-:W-:Y:S05]  /*4860*/  @!P0 NANOSLEEP.SYNCS 0x989680 ;  /* 0x009896800000895d */ /* 0x004fea0003900000 */
[----:B------:R-:W2:Y:S02]  /*4870*/  @!P0 SYNCS.PHASECHK.TRANS64 P0, [R0+URZ], R3 ;  /* 0x00000003000085a7 */ /* 0x000ea400080010ff */
[----:B--2---:R-:W-:Y:S05]  /*4880*/  @P0 EXIT ;  /* 0x000000000000094d */ /* 0x004fea0003800000 */
[----:B------:R-:W-:Y:S05]  /*4890*/  BRA `(.L_x_81) ;  /* 0xfffffffc00ec7947 */ /* 0x000fea000383ffff */
.L_x_22:
[----:B------:R-:W2:Y:S02]  /*48a0*/  S2UR UR4, SR_CgaCtaId ;  /* 0x00000000000479c3 */ /* 0x000ea40000008800 */
[----:B--2---:R-:W-:-:S04]  /*48b0*/  UISETP.NE.AND UP0, UPT, UR4, URZ, UPT ;  /* 0x000000ff0400728c */ /* 0x004fc8000bf05270 */
[----:B------:R-:W-:-:S09]  /*48c0*/  UISETP.NE.OR UP0, UPT, UR18, 0x1, UP0 ;  /* 0x000000011200788c */ /* 0x000fd20008705670 */
[----:B------:R-:W-:Y:S05]  /*48d0*/  BRA.U UP0, `(.L_x_82) ;  /* 0x0000000100b47547 */ /* 0x000fea000b800000 */
[----:B------:R-:W2:Y:S01]  /*48e0*/  S2UR UR5, SR_CgaCtaId ;  /* 0x00000000000579c3 */ /* 0x000ea20000008800 */
[----:B------:R-:W-:Y:S01]  /*48f0*/  UMOV UR4, 0x400 ;  /* 0x0000040000047882 */ /* 0x000fe20000000000 */
[----:B------:R-:W-:Y:S01]  /*4900*/  HFMA2 R2, -RZ, RZ, 0, 5.9604644775390625e-08 ;  /* 0x00000001ff027431 */ /* 0x000fe200000001ff */
[----:B------:R-:W-:Y:S01]  /*4910*/  ISETP.GE.U32.AND P0, PT, R3, 0x2, PT ;  /* 0x000000020300780c */ /* 0x000fe20003f06070 */
[----:B------:R-:W-:Y:S01]  /*4920*/  IMAD.MOV.U32 R8, RZ, RZ, RZ ;  /* 0x000000ffff087224 */ /* 0x000fe200078e00ff */
[----:B--2---:R-:W-:-:S04]  /*4930*/  ULEA UR4, UR5, UR4, 0x18 ;  /* 0x0000000405047291 */ /* 0x004fc8000f8ec0ff */
[----:B------:R-:W-:Y:S02]  /*4940*/  UIADD3 UR5, UPT, UPT, UR4, 0x2b8, URZ ;  /* 0x000002b804057890 */ /* 0x000fe4000fffe0ff */
[----:B------:R-:W-:Y:S02]  /*4950*/  UIADD3 UR8, UPT, UPT, UR4, 0x2b0, URZ ;  /* 0x000002b004087890 */ /* 0x000fe4000fffe0ff */
[----:B------:R-:W-:-:S12]  /*4960*/  UPRMT UR5, URZ, 0x654, UR5 ;  /* 0x00000654ff057896 */ /* 0x000fd80008000005 */
.L_x_85:
[----:B------:R-:W-:Y:S01]  /*4970*/  SHF.L.U32 R7, R2, 0x1f, RZ ;  /* 0x0000001f02077819 */ /* 0x000fe200000006ff */
[----:B------:R-:W-:Y:S02]  /*4980*/  IMAD.U32 R4, RZ, RZ, UR8 ;  /* 0x00000008ff047e24 */ /* 0x000fe4000f8e00ff */
[----:B------:R-:W-:Y:S01]  /*4990*/  @!P0 IMAD.MOV.U32 R5, RZ, RZ, 0x10 ;  /* 0x00000010ff058424 */ /* 0x000fe200078e00ff */
[----:B------:R-:W2:Y:S02]  /*49a0*/  SYNCS.PHASECHK.TRANS64.TRYWAIT P1, [UR4+0x2b8], R7 ;  /* 0x0002b807ff0075a7 */ /* 0x000ea40008021104 */
[----:B------:R-:W-:-:S04]  /*49b0*/  PRMT R9, R3, 0x654, R4 ;  /* 0x0000065403097816 */ /* 0x000fc80000000004 */
[----:B------:R-:W-:Y:S01]  /*49c0*/  SEL R0, R9, R0, !P0 ;  /* 0x0000000009007207 */ /* 0x000fe20004000000 */
[----:B--2---:R-:W-:Y:S06]  /*49d0*/  @!P1 BRA `(.L_x_83) ;  /* 0x0000005400ec9947 */ /* 0x004fec0003800000 */
.L_x_229:
[----:B------:R-:W-:Y:S01]  /*49e0*/  UIADD3 UR6, UPT, UPT, UR4, 0x2f0, URZ ;  /* 0x000002f004067890 */ /* 0x000fe2000fffe0ff */
[----:B------:R3:W-:Y:S01]  /*49f0*/  @!P0 SYNCS.ARRIVE.TRANS64.RED RZ, [R0+URZ], R5 ;  /* 0x0000000500ff89a7 */ /* 0x0007e200080004ff */
[----:B------:R-:W-:Y:S01]  /*4a00*/  UIADD3 UR7, UPT, UPT, UR4, 0x2b0, URZ ;  /* 0x000002b004077890 */ /* 0x000fe2000fffe0ff */
[----:B------:R-:W-:-:S08]  /*4a10*/  LOP3.LUT R2, R2, 0x1, RZ, 0x3c, !PT ;  /* 0x0000000102027812 */ /* 0x000fd000078e3cff */
[----:B------:R-:W-:Y:S06]  /*4a20*/  UGETNEXTWORKID.BROADCAST [UR6], [UR7] ;  /* 0x00000000060073ca */ /* 0x000fec0008000100 */
[----:B---3--:R-:W-:-:S04]  /*4a30*/  SHF.L.U32 R5, R8, 0x1f, RZ ;  /* 0x0000001f08057819 */ /* 0x008fc800000006ff */
[----:B------:R-:W3:Y:S02]  /*4a40*/  SYNCS.PHASECHK.TRANS64.TRYWAIT P1, [UR4+0x2b0], R5 ;  /* 0x0002b005ff0075a7 */ /* 0x000ee40008021104 */
[----:B---3--:R-:W-:Y:S05]  /*4a50*/  @!P1 BRA `(.L_x_84) ;  /* 0x0000005400e49947 */ /* 0x008fea0003800000 */
.L_x_231:
[----:B--2---:R-:W2:Y:S01]  /*4a60*/  LDS.128 R4, [UR4+0x2f0] ;  /* 0x0002f004ff047984 */ /* 0x004ea20008000c00 */
[----:B------:R-:W-:Y:S01]  /*4a70*/  LOP3.LUT R8, R8, 0x1, RZ, 0x3c, !PT ;  /* 0x0000000108087812 */ /* 0x000fe200078e3cff */
[----:B------:R-:W-:Y:S01]  /*4a80*/  @!PT LDS RZ, [RZ] ;  /* 0x00000000fffff984 */ /* 0x000fe20000000800 */
[----:B------:R-:W-:Y:S01]  /*4a90*/  @!PT LDS RZ, [RZ] ;  /* 0x00000000fffff984 */ /* 0x000fe20000000800 */
[----:B------:R-:W-:Y:S01]  /*4aa0*/  @!PT LDS RZ, [RZ] ;  /* 0x00000000fffff984 */ /* 0x000fe20000000800 */
[----:B------:R-:W-:Y:S01]  /*4ab0*/  @!PT LDS RZ, [RZ] ;  /* 0x00000000fffff984 */ /* 0x000fe20000000800 */
[----:B------:R3:W-:Y:S06]  /*4ac0*/  MEMBAR.ALL.CTA ;  /* 0x0000000000007992 */ /* 0x0007ec0000008000 */
[----:B---3--:R-:W3:Y:S02]  /*4ad0*/  FENCE.VIEW.ASYNC.S ;  /* 0x00000000000073c6 */ /* 0x008ee40000000000 */
[----:B---3--:R-:W-:Y:S01]  /*4ae0*/  SYNCS.ARRIVE.TRANS64.RED.A1T0 RZ, [UR5], RZ ;  /* 0x000000ffffff79a7 */ /* 0x008fe20008100405 */
[----:B--2---:R-:W-:-:S13]  /*4af0*/  LOP3.LUT P1, RZ, R6, 0x1, RZ, 0xc0, !PT ;  /* 0x0000000106ff7812 */ /* 0x004fda000782c0ff */
[----:B------:R-:W-:Y:S05]  /*4b00*/  @P1 BRA `(.L_x_85) ;  /* 0xfffffffc00981947 */ /* 0x000fea000383ffff */
[----:B------:R-:W-:-:S04]  /*4b10*/  SHF.L.U32 R0, R2, 0x1f, RZ ;  /* 0x0000001f02007819 */ /* 0x000fc800000006ff */
[----:B------:R-:W2:Y:S02]  /*4b20*/  SYNCS.PHASECHK.TRANS64 P0, [UR4+0x2b8], R0 ;  /* 0x0002b800ff0075a7 */ /* 0x000ea40008001004 */
[----:B-12---:R-:W-:Y:S05]  /*4b30*/  @P0 EXIT ;  /* 0x000000000000094d */ /* 0x006fea0003800000 */
[----:B------:R-:W-:-:S07]  /*4b40*/  MOV R0, UR4 ;  /* 0x0000000400007c02 */ /* 0x000fce0008000f00 */
.L_x_86:
[----:B-1----:R-:W-:-:S04]  /*4b50*/  SHF.L.U32 R3, R2, 0x1f, RZ ;  /* 0x0000001f02037819 */ /* 0x002fc800000006ff */
[----:B------:R1:W2:Y:S03]  /*4b60*/  SYNCS.PHASECHK.TRANS64.TRYWAIT P0, [R0+URZ+0x2b8], R3 ;  /* 0x0002b803000075a7 */ /* 0x0002a600080011ff */
[----:B--2---:R-:W-:Y:S05]  /*4b70*/  @!P0 NANOSLEEP.SYNCS 0x989680 ;  /* 0x009896800000895d */ /* 0x004fea0003900000 */
[----:B------:R-:W2:Y:S02]  /*4b80*/  @!P0 SYNCS.PHASECHK.TRANS64 P0, [R0+URZ+0x2b8], R3 ;  /* 0x0002b803000085a7 */ /* 0x000ea400080010ff */
[----:B--2---:R-:W-:Y:S05]  /*4b90*/  @P0 EXIT ;  /* 0x000000000000094d */ /* 0x004fea0003800000 */
[----:B------:R-:W-:Y:S05]  /*4ba0*/  BRA `(.L_x_86) ;  /* 0xfffffffc00e87947 */ /* 0x000fea000383ffff */
.L_x_82:
[----:B------:R-:W-:Y:S05]  /*4bb0*/  BRA.U UP4, `(.L_x_87) ;  /* 0x0000001104387547 */ /* 0x000fea000b800000 */
[----:B------:R-:W2:Y:S01]  /*4bc0*/  S2UR UR4, SR_CgaCtaId ;  /* 0x00000000000479c3 */ /* 0x000ea20000008800 */
[----:B------:R-:W-:Y:S01]  /*4bd0*/  UMOV UR5, 0x40 ;  /* 0x0000004000057882 */ /* 0x000fe20000000000 */
[----:B------:R-:W-:Y:S01]  /*4be0*/  NOP ;  /* 0x0000000000007918 */ /* 0x000fe20000000000 */
[----:B------:R-:W-:Y:S01]  /*4bf0*/  UMOV UR6, 0x400 ;  /* 0x0000040000067882 */ /* 0x000fe20000000000 */
[----:B--2---:R-:W-:Y:S02]  /*4c00*/  ULEA UR5, UR4, UR5, 0x18 ;  /* 0x0000000504057291 */ /* 0x004fe4000f8ec0ff */
[----:B------:R-:W-:-:S07]  /*4c10*/  ULEA UR6, UR4, UR6, 0x18 ;  /* 0x0000000604067291 */ /* 0x000fce000f8ec0ff */
[----:B------:R-:W2:Y:S02]  /*4c20*/  LDS.U8 R3, [UR5+0x1c] ;  /* 0x00001c05ff037984 */ /* 0x000ea40008000000 */
[----:B--2---:R-:W-:-:S13]  /*4c30*/  ISETP.NE.AND P0, PT, R3, RZ, PT ;  /* 0x000000ff0300720c */ /* 0x004fda0003f05270 */
[----:B------:R-:W-:Y:S05]  /*4c40*/  @P0 BRA `(.L_x_88) ;  /* 0x0000000400080947 */ /* 0x000fea0003800000 */
[----:B------:R-:W-:Y:S02]  /*4c50*/  UISETP.NE.U32.AND UP1, UPT, UR26, 0x1, UPT ;  /* 0x000000011a00788c */ /* 0x000fe4000bf25070 */
[----:B------:R-:W-:-:S07]  /*4c60*/  UIADD3 UR7, UPT, UPT, UR5, 0x8, URZ ;  /* 0x0000000805077890 */ /* 0x000fce000fffe0ff */
[----:B------:R-:W-:Y:S05]  /*4c70*/  BRA.U !UP1, `(.L_x_89) ;  /* 0x00000001099c7547 */ /* 0x000fea000b800000 */
[----:B------:R-:W-:Y:S01]  /*4c80*/  ELECT P0, URZ, PT ;  /* 0x0000000000ff782f */ /* 0x000fe20003800000 */
[----:B------:R-:W-:-:S12]  /*4c90*/  BSSY B0, `(.L_x_89) ;  /* 0x0000025000007945 */ /* 0x000fd80003800000 */
[----:B------:R-:W-:Y:S05]  /*4ca0*/  @!P0 BRA `(.L_x_90) ;  /* 0x00000000008c8947 */ /* 0x000fea0003800000 */
[----:B------:R-:W-:-:S05]  /*4cb0*/  UMOV UR4, 0x10 ;  /* 0x0000001000047882 */ /* 0x000fca0000000000 */
[----:B------:R-:W-:Y:S04]  /*4cc0*/  DEPBAR.LE SB2, 0x36 ;  /* 0x0000ad800000791a */ /* 0x000fe80000000000 */
[----:B------:R-:W2:Y:S02]  /*4cd0*/  UTCATOMSWS.2CTA.FIND_AND_SET.ALIGN UP0, UR4, UR4 ;  /* 0x00000004000475e3 */ /* 0x000ea40008200800 */
[----:B--2---:R-:W-:Y:S01]  /*4ce0*/  MOV R10, UR4 ;  /* 0x00000004000a7c02 */ /* 0x004fe20008000f00 */
[----:B------:R-:W-:Y:S06]  /*4cf0*/  BRA.U UP0, `(.L_x_91) ;  /* 0x0000000100187547 */ /* 0x000fec000b800000 */
.L_x_92:
[----:B------:R-:W-:Y:S05]  /*4d00*/  NANOSLEEP 0x64 ;  /* 0x000000640000795d */ /* 0x000fea0003800000 */
[----:B------:R-:W-:-:S05]  /*4d10*/  UMOV UR4, 0x10 ;  /* 0x0000001000047882 */ /* 0x000fca0000000000 */
[----:B------:R-:W-:Y:S04]  /*4d20*/  DEPBAR.LE SB2, 0x36 ;  /* 0x0000ad800000791a */ /* 0x000fe80000000000 */
[----:B------:R-:W2:Y:S02]  /*4d30*/  UTCATOMSWS.2CTA.FIND_AND_SET.ALIGN UP0, UR4, UR4 ;  /* 0x00000004000475e3 */ /* 0x000ea40008200800 */
[----:B--2---:R-:W-:Y:S01]  /*4d40*/  MOV R10, UR4 ;  /* 0x00000004000a7c02 */ /* 0x004fe20008000f00 */
[----:B------:R-:W-:Y:S05]  /*4d50*/  BRA.U !UP0, `(.L_x_92) ;  /* 0xfffffffd08e87547 */ /* 0x000fea000b83ffff */
.L_x_91:
[----:B------:R-:W2:Y:S01]  /*4d60*/  LDS R6, [UR5+0x10] ;  /* 0x00001005ff067984 */ /* 0x000ea20008000800 */
[----:B------:R-:W-:Y:S01]  /*4d70*/  IMAD.U32 R3, RZ, RZ, UR6 ;  /* 0x00000006ff037e24 */ /* 0x000fe2000f8e00ff */
[----:B------:R-:W-:-:S03]  /*4d80*/  MOV R4, UR25 ;  /* 0x0000001900047c02 */ /* 0x000fc60008000f00 */
[----:B------:R-:W-:Y:S01]  /*4d90*/  VIADD R3, R3, 0x300 ;  /* 0x0000030003037836 */ /* 0x000fe20000000000 */
[----:B--2---:R-:W-:-:S04]  /*4da0*/  SHF.L.U32 R6, R6, 0x1f, RZ ;  /* 0x0000001f06067819 */ /* 0x004fc800000006ff */
[----:B------:R-:W2:Y:S02]  /*4db0*/  SYNCS.PHASECHK.TRANS64.TRYWAIT P0, [UR5+0x8], R6 ;  /* 0x00000806ff0075a7 */ /* 0x000ea40008001105 */
[----:B--2---:R-:W-:Y:S05]  /*4dc0*/  @P0 BRA `(.L_x_93) ;  /* 0x0000000000080947 */ /* 0x004fea0003800000 */
[----:B------:R-:W2:Y:S02]  /*4dd0*/  SYNCS.PHASECHK.TRANS64.TRYWAIT P0, [UR5+0x8], R6 ;  /* 0x00000806ff0075a7 */ /* 0x000ea40008001105 */
[----:B--2---:R-:W-:Y:S05]  /*4de0*/  @!P0 BRA `(.L_x_94) ;  /* 0x0000005400188947 */ /* 0x004fea0003800000 */
.L_x_93:
[----:B------:R-:W-:Y:S01]  /*4df0*/  PRMT R4, R4, 0x654, R3 ;  /* 0x0000065404047816 */ /* 0x000fe20000000003 */
[----:B------:R-:W-:Y:S01]  /*4e00*/  HFMA2 R3, -RZ, RZ, 0, 5.9604644775390625e-08 ;  /* 0x00000001ff037431 */ /* 0x000fe200000001ff */
[----:B------:R-:W-:Y:S01]  /*4e10*/  UPRMT UR4, UR25, 0x654, UR7 ;  /* 0x0000065419047896 */ /* 0x000fe20008000007 */
[----:B------:R-:W-:Y:S02]  /*4e20*/  IMAD.MOV.U32 R7, RZ, RZ, 0xffff ;  /* 0x0000ffffff077424 */ /* 0x000fe400078e00ff */
[----:B--2---:R-:W-:Y:S02]  /*4e30*/  IMAD.MOV.U32 R6, RZ, RZ, 0x4 ;  /* 0x00000004ff067424 */ /* 0x004fe400078e00ff */
[----:B------:R-:W-:Y:S01]  /*4e40*/  IMAD.SHL.U32 R9, R10, 0x20, RZ ;  /* 0x000000200a097824 */ /* 0x000fe200078e00ff */
[----:B------:R-:W-:Y:S02]  /*4e50*/  MOV R5, UR4 ;  /* 0x0000000400057c02 */ /* 0x000fe40008000f00 */
[-C--:B------:R-:W-:Y:S01]  /*4e60*/  SHF.L.U32 R8, R7, R10.reuse, RZ ;  /* 0x0000000a07087219 */ /* 0x080fe200000006ff */
[----:B------:R2:W-:Y:S01]  /*4e70*/  SYNCS.ARRIVE.TRANS64.RED RZ, [UR4], R6 ;  /* 0x00000006ffff79a7 */ /* 0x0005e20008000404 */
[----:B------:R-:W-:Y:S01]  /*4e80*/  SHF.L.U32 R7, R3, R10, RZ ;  /* 0x0000000a03077219 */ /* 0x000fe200000006ff */
[----:B------:R2:W-:Y:S04]  /*4e90*/  STS [UR6+0x300], R9 ;  /* 0x00030009ff007988 */ /* 0x0005e80008000806 */
[----:B------:R2:W-:Y:S04]  /*4ea0*/  STAS [R4.64], R10 ;  /* 0x0000000a04007dbd */ /* 0x0005e8000c0008ff */
[----:B------:R2:W-:Y:S04]  /*4eb0*/  ATOMS.OR RZ, [UR5+0x14], R8 ;  /* 0x00001408ffff798c */ /* 0x0005e8000b000005 */
[----:B------:R2:W-:Y:S04]  /*4ec0*/  ATOMS.OR RZ, [UR5+0x18], R7 ;  /* 0x00001807ffff798c */ /* 0x0005e8000b000005 */
[----:B------:R2:W-:Y:S02]  /*4ed0*/  ATOMS.XOR RZ, [UR5+0x10], R3 ;  /* 0x00001003ffff798c */ /* 0x0005e4000b800005 */
.L_x_90:
[----:B-1----:R-:W-:Y:S05]  /*4ee0*/  BSYNC B0 ;  /* 0x0000000000007941 */ /* 0x002fea0003800000 */
.L_x_89:
[----:B------:R-:W-:Y:S05]  /*4ef0*/  BRA.U UP1, `(.L_x_95) ;  /* 0x00000001016c7547 */ /* 0x000fea000b800000 */
[----:B------:R-:W-:-:S03]  /*4f00*/  UMOV UR4, 0xffffffff ;  /* 0xffffffff00047882 */ /* 0x000fc60000000000 */
[----:B------:R-:W-:Y:S05]  /*4f10*/  BRA.DIV UR4, `(.L_x_96) ;  /* 0x0000005204e47947 */ /* 0x000fea000b800000 */
[----:B------:R-:W-:-:S13]  /*4f20*/  ELECT P0, URZ, PT ;  /* 0x0000000000ff782f */ /* 0x000fda0003800000 */
.L_x_234:
[----:B------:R-:W-:Y:S05]  /*4f30*/  @!P0 BRA `(.L_x_95) ;  /* 0x00000000005c8947 */ /* 0x000fea0003800000 */
[----:B--2---:R-:W2:Y:S02]  /*4f40*/  LDS R4, [UR5+0x10] ;  /* 0x00001005ff047984 */ /* 0x004ea40008000800 */
[----:B--2---:R-:W-:-:S04]  /*4f50*/  SHF.L.U32 R4, R4, 0x1f, RZ ;  /* 0x0000001f04047819 */ /* 0x004fc800000006ff */
[----:B------:R-:W2:Y:S02]  /*4f60*/  SYNCS.PHASECHK.TRANS64.TRYWAIT P0, [UR5+0x8], R4 ;  /* 0x00000804ff0075a7 */ /* 0x000ea40008001105 */
[----:B--2---:R-:W-:Y:S05]  /*4f70*/  @P0 BRA `(.L_x_97) ;  /* 0x0000000000080947 */ /* 0x004fea0003800000 */
[----:B------:R-:W2:Y:S02]  /*4f80*/  SYNCS.PHASECHK.TRANS64.TRYWAIT P0, [UR5+0x8], R4 ;  /* 0x00000804ff0075a7 */ /* 0x000ea40008001105 */
[----:B--2---:R-:W-:Y:S05]  /*4f90*/  @!P0 BRA `(.L_x_98) ;  /* 0x0000005000e88947 */ /* 0x004fea0003800000 */
.L_x_97:
[----:B------:R-:W3:Y:S01]  /*4fa0*/  LDS R6, [UR6+0x300] ;  /* 0x00030006ff067984 */ /* 0x000ee20008000800 */
[----:B--2---:R-:W-:Y:S02]  /*4fb0*/  HFMA2 R3, -RZ, RZ, 0, 5.9604644775390625e-08 ;  /* 0x00000001ff037431 */ /* 0x004fe400000001ff */
[----:B------:R-:W-:Y:S01]  /*4fc0*/  IMAD.MOV.U32 R4, RZ, RZ, 0xffff ;  /* 0x0000ffffff047424 */ /* 0x000fe200078e00ff */
[----:B------:R-:W-:Y:S01]  /*4fd0*/  UPRMT UR4, UR25, 0x654, UR7 ;  /* 0x0000065419047896 */ /* 0x000fe20008000007 */
[----:B---3--:R-:W-:-:S03]  /*4fe0*/  IMAD.SHL.U32 R5, R6, 0x20, RZ ;  /* 0x0000002006057824 */ /* 0x008fc600078e00ff */
[-C--:B------:R-:W-:Y:S02]  /*4ff0*/  SHF.L.U32 R4, R4, R6.reuse, RZ ;  /* 0x0000000604047219 */ /* 0x080fe400000006ff */
[----:B------:R-:W-:Y:S01]  /*5000*/  SHF.L.U32 R6, R3, R6, RZ ;  /* 0x0000000603067219 */ /* 0x000fe200000006ff */
[----:B------:R3:W-:Y:S04]  /*5010*/  STS [UR6+0x300], R5 ;  /* 0x00030005ff007988 */ /* 0x0007e80008000806 */
[----:B------:R3:W-:Y:S04]  /*5020*/  ATOMS.OR RZ, [UR5+0x14], R4 ;  /* 0x00001404ffff798c */ /* 0x0007e8000b000005 */
[----:B------:R3:W-:Y:S01]  /*5030*/  ATOMS.OR RZ, [UR5+0x18], R6 ;  /* 0x00001806ffff798c */ /* 0x0007e2000b000005 */
[----:B------:R-:W-:Y:S03]  /*5040*/  SYNCS.ARRIVE.TRANS64.RED.A1T0 RZ, [UR4], RZ ;  /* 0x000000ffffff79a7 */ /* 0x000fe60008100404 */
[----:B------:R3:W-:Y:S01]  /*5050*/  ATOMS.XOR RZ, [UR5+0x10], R3 ;  /* 0x00001003ffff798c */ /* 0x0007e2000b800005 */
[----:B------:R-:W-:Y:S05]  /*5060*/  BRA `(.L_x_95) ;  /* 0x0000000000107947 */ /* 0x000fea0003800000 */
.L_x_88:
[----:B------:R-:W-:Y:S02]  /*5070*/  MOV R3, 0xffffffff ;  /* 0xffffffff00037802 */ /* 0x000fe40000000f00 */
[----:B------:R-:W-:-:S03]  /*5080*/  MOV R4, 0x50b0 ;  /* 0x000050b000047802 */ /* 0x000fc60000000f00 */
[----:B------:R2:W-:Y:S04]  /*5090*/  STS [UR6+0x300], R3 ;  /* 0x00030003ff007988 */ /* 0x0005e80008000806 */
[----:B-12--5:R-:W-:Y:S05]  /*50a0*/  CALL.REL.NOINC `($__internal_1_$__cuda_sm10x_tcgen05_guardrail_trap_phase_invalid_during_alloc) ;  /* 0x0000005400cc7944 */ /* 0x026fea0003c00000 */
.L_x_95:
[----:B------:R-:W-:Y:S05]  /*50b0*/  WARPSYNC.ALL ;  /* 0x0000000000007948 */ /* 0x000fea0003800000 */
[----:B------:R-:W4:Y:S01]  /*50c0*/  S2UR UR14, SR_CgaCtaId ;  /* 0x00000000000e79c3 */ /* 0x000f220000008800 */
[----:B------:R-:W-:Y:S01]  /*50d0*/  UMOV UR4, 0x400 ;  /* 0x0000040000047882 */ /* 0x000fe20000000000 */
[----:B------:R-:W-:-:S06]  /*50e0*/  NOP ;  /* 0x0000000000007918 */ /* 0x000fcc0000000000 */
[----:B------:R-:W-:Y:S06]  /*50f0*/  BAR.ARV 0x6, 0xa0 ;  /* 0x0182800000007b1d */ /* 0x000fec0000002000 */
[----:B------:R-:W1:Y:S01]  /*5100*/  LDCU.64 UR6, c[0x0][0x388] ;  /* 0x00007100ff0677ac */ /* 0x000e620008000a00 */
[----:B------:R-:W-:Y:S01]  /*5110*/  LOP3.LUT R2, R2, 0xffff, RZ, 0xc0, !PT ;  /* 0x0000ffff02027812 */ /* 0x000fe200078ec0ff */
[----:B--2---:R-:W-:Y:S01]  /*5120*/  IMAD.MOV.U32 R8, RZ, RZ, 0x1 ;  /* 0x00000001ff087424 */ /* 0x004fe200078e00ff */
[----:B------:R-:W-:Y:S01]  /*5130*/  LOP3.LUT R0, R0, 0xffff, RZ, 0xc0, !PT ;  /* 0x0000ffff00007812 */ /* 0x000fe200078ec0ff */
[----:B------:R-:W-:Y:S01]  /*5140*/  UISETP.NE.AND UP3, UPT, UR26, URZ, UPT ;  /* 0x000000ff1a00728c */ /* 0x000fe2000bf65270 */
[----:B------:R-:W-:Y:S01]  /*5150*/  R2UR UR15, R2 ;  /* 0x00000000020f72ca */ /* 0x000fe200000e0000 */
[----:B------:R-:W-:Y:S01]  /*5160*/  IMAD.MOV.U32 R2, RZ, RZ, RZ ;  /* 0x000000ffff027224 */ /* 0x000fe200078e00ff */
[----:B------:R-:W-:Y:S01]  /*5170*/  R2UR UR22, R0 ;  /* 0x00000000001672ca */ /* 0x000fe200000e0000 */
[----:B------:R-:W-:Y:S01]  /*5180*/  IMAD.MOV.U32 R0, RZ, RZ, RZ ;  /* 0x000000ffff007224 */ /* 0x000fe200078e00ff */
[----:B------:R-:W-:Y:S01]  /*5190*/  UMOV UR18, URZ ;  /* 0x000000ff00127c82 */ /* 0x000fe20008000000 */
[----:B----4-:R-:W-:Y:S01]  /*51a0*/  ULEA UR14, UR14, UR4, 0x18 ;  /* 0x000000040e0e7291 */ /* 0x010fe2000f8ec0ff */
[----:B------:R-:W-:Y:S01]  /*51b0*/  UMOV UR13, URZ ;  /* 0x000000ff000d7c82 */ /* 0x000fe20008000000 */
[----:B------:R-:W-:-:S02]  /*51c0*/  UMOV UR20, 0x0 ;  /* 0x0000000000147882 */ /* 0x000fc40000000000 */
[----:B------:R-:W-:Y:S01]  /*51d0*/  UIADD3 UR24, UPT, UPT, UR14, 0x2b8, URZ ;  /* 0x000002b80e187890 */ /* 0x000fe2000fffe0ff */
[----:B------:R-:W-:Y:S01]  /*51e0*/  UMOV UR21, 0x10100010 ;  /* 0x1010001000157882 */ /* 0x000fe20000000000 */
[----:B-1----:R-:W-:-:S03]  /*51f0*/  UIADD3 UR4, UPT, UPT, UR6, 0x1f, URZ ;  /* 0x0000001f06047890 */ /* 0x002fc6000fffe0ff */
[----:B---3--:R-:W1:Y:S01]  /*5200*/  LDS R3, [UR14+0x300] ;  /* 0x0003000eff037984 */ /* 0x008e620008000800 */
[----:B------:R-:W2:Y:S01]  /*5210*/  LDCU UR6, c[0x0][0x390] ;  /* 0x00007200ff0677ac */ /* 0x000ea20008000800 */
[----:B------:R-:W-:Y:S02]  /*5220*/  USHF.R.S32.HI UR5, URZ, 0x1f, UR4 ;  /* 0x0000001fff057899 */ /* 0x000fe40008011404 */
[----:B------:R-:W-:Y:S02]  /*5230*/  UPRMT UR24, URZ, 0x654, UR24 ;  /* 0x00000654ff187896 */ /* 0x000fe40008000018 */
[----:B------:R-:W-:Y:S02]  /*5240*/  ULEA.HI UR4, UR5, UR4, URZ, 0x5 ;  /* 0x0000000405047291 */ /* 0x000fe4000f8f28ff */
[----:B------:R-:W-:Y:S02]  /*5250*/  UIADD3 UR5, UPT, UPT, UR14, 0x4600, URZ ;  /* 0x000046000e057890 */ /* 0x000fe4000fffe0ff */
[----:B------:R-:W-:-:S02]  /*5260*/  USHF.R.S32.HI UR4, URZ, 0x5, UR4 ;  /* 0x00000005ff047899 */ /* 0x000fc40008011404 */
[----:B------:R-:W-:Y:S02]  /*5270*/  USHF.R.U32.HI UR5, URZ, 0x4, UR5 ;  /* 0x00000004ff057899 */ /* 0x000fe40008011605 */
[----:B------:R-:W-:Y:S02]  /*5280*/  UIMAD UR7, UR4, UR7, URZ ;  /* 0x00000007040772a4 */ /* 0x000fe4000f8e02ff */
[----:B------:R-:W-:Y:S02]  /*5290*/  UIADD3 UR4, UPT, UPT, UR14, 0x2d600, URZ ;  /* 0x0002d6000e047890 */ /* 0x000fe4000fffe0ff */
[----:B------:R-:W-:Y:S02]  /*52a0*/  ULOP3.LUT UR5, UR5, 0x3fff, URZ, 0xc0, !UPT ;  /* 0x00003fff05057892 */ /* 0x000fe4000f8ec0ff */
[----:B------:R-:W-:Y:S02]  /*52b0*/  USHF.R.U32.HI UR4, URZ, 0x4, UR4 ;  /* 0x00000004ff047899 */ /* 0x000fe40008011604 */
[----:B------:R-:W-:-:S02]  /*52c0*/  ULOP3.LUT UR16, UR5, 0x10000, URZ, 0xfc, !UPT ;  /* 0x0001000005107892 */ /* 0x000fc4000f8efcff */
[----:B------:R-:W-:Y:S02]  /*52d0*/  ULOP3.LUT UR17, UR4, 0x3fff, URZ, 0xc0, !UPT ;  /* 0x00003fff04117892 */ /* 0x000fe4000f8ec0ff */
[----:B--2---:R-:W-:Y:S02]  /*52e0*/  UIMAD UR4, UR7, UR6, URZ ;  /* 0x00000006070472a4 */ /* 0x004fe4000f8e02ff */
[----:B------:R-:W-:Y:S02]  /*52f0*/  ULOP3.LUT UR17, UR17, 0x10000, URZ, 0xfc, !UPT ;  /* 0x0001000011117892 */ /* 0x000fe4000f8efcff */
[----:B------:R-:W-:Y:S02]  /*5300*/  UIADD3 UR23, UPT, UPT, UR4, -0x1, URZ ;  /* 0xffffffff04177890 */ /* 0x000fe4000fffe0ff */
[----:B------:R-:W-:Y:S01]  /*5310*/  UISETP.GE.AND UP4, UPT, UR4, 0x1, UPT ;  /* 0x000000010400788c */ /* 0x000fe2000bf86270 */
[C---:B-1----:R-:W-:Y:S01]  /*5320*/  VIADD R5, R3.reuse, 0x40 ;  /* 0x0000004003057836 */ /* 0x042fe20000000000 */
[----:B------:R-:W-:-:S04]  /*5330*/  LOP3.LUT R4, R3, 0xffff, RZ, 0xc0, !PT ;  /* 0x0000ffff03047812 */ /* 0x000fc800078ec0ff */
[----:B------:R-:W-:-:S05]  /*5340*/  LOP3.LUT R5, R5, 0xffff, RZ, 0xc0, !PT ;  /* 0x0000ffff05057812 */ /* 0x000fca00078ec0ff */
[----:B------:R1:W-:Y:S02]  /*5350*/  STL.64 [R1], R4 ;  /* 0x0000000401007387 */ /* 0x0003e40000100a00 */
.L_x_107:
[----:B-1----:R-:W-:-:S04]  /*5360*/  SHF.L.U32 R5, R2, 0x1f, RZ ;  /* 0x0000001f02057819 */ /* 0x002fc800000006ff */
[----:B------:R-:W1:Y:S02]  /*5370*/  SYNCS.PHASECHK.TRANS64.TRYWAIT P0, [UR14+0x2b0], R5 ;  /* 0x0002b005ff0075a7 */ /* 0x000e64000800110e */
[----:B-1--4-:R-:W-:Y:S05]  /*5380*/  @!P0 BRA `(.L_x_99) ;  /* 0x0000005000048947 */ /* 0x012fea0003800000 */
.L_x_236:
[----:B-1----:R-:W1:Y:S01]  /*5390*/  LDS.128 R4, [UR14+0x2f0] ;  /* 0x0002f00eff047984 */ /* 0x002e620008000c00 */
[----:B------:R-:W-:Y:S01]  /*53a0*/  ULEA UR19, UR18, UR14, 0x3 ;  /* 0x0000000e12137291 */ /* 0x000fe2000f8e18ff */
[----:B------:R-:W-:Y:S01]  /*53b0*/  @!PT LDS RZ, [RZ] ;  /* 0x00000000fffff984 */ /* 0x000fe20000000800 */
[----:B------:R-:W-:Y:S01]  /*53c0*/  @!PT LDS RZ, [RZ] ;  /* 0x00000000fffff984 */ /* 0x000fe20000000800 */
[----:B------:R-:W-:Y:S01]  /*53d0*/  @!PT LDS RZ, [RZ] ;  /* 0x00000000fffff984 */ /* 0x000fe20000000800 */
[----:B------:R-:W-:Y:S01]  /*53e0*/  @!PT LDS RZ, [RZ] ;  /* 0x00000000fffff984 */ /* 0x000fe20000000800 */
[----:B------:R2:W-:Y:S06]  /*53f0*/  MEMBAR.ALL.CTA ;  /* 0x0000000000007992 */ /* 0x0005ec0000008000 */
[----:B--2---:R-:W2:Y:S02]  /*5400*/  FENCE.VIEW.ASYNC.S ;  /* 0x00000000000073c6 */ /* 0x004ea40000000000 */
[----:B--2---:R-:W-:Y:S01]  /*5410*/  SYNCS.ARRIVE.TRANS64.RED.A1T0 RZ, [UR24], RZ ;  /* 0x000000ffffff79a7 */ /* 0x004fe20008100418 */
[----:B-1----:R-:W-:Y:S01]  /*5420*/  LOP3.LUT P2, RZ, R6, 0x1, RZ, 0xc0, !PT ;  /* 0x0000000106ff7812 */ /* 0x002fe2000784c0ff */
[----:B------:R-:W-:-:S12]  /*5430*/  BRA.U UP3, `(.L_x_100) ;  /* 0x00000001030c7547 */ /* 0x000fd8000b800000 */
[----:B------:R-:W-:-:S04]  /*5440*/  SHF.L.U32 R5, R8, 0x1f, RZ ;  /* 0x0000001f08057819 */ /* 0x000fc800000006ff */
[----:B------:R-:W1:Y:S02]  /*5450*/  SYNCS.PHASECHK.TRANS64.TRYWAIT P0, [UR19+0x2d0], R5 ;  /* 0x0002d005ff0075a7 */ /* 0x000e640008001113 */
[----:B-1----:R-:W-:Y:S05]  /*5460*/  @!P0 BRA `(.L_x_101) ;  /* 0x0000004c00e48947 */ /* 0x002fea0003800000 */
.L_x_100:
[----:B------:R-:W-:Y:S05]  /*5470*/  BRA.U UP3, `(.L_x_102) ;  /* 0x0000000103b07547 */ /* 0x000fea000b800000 */
[----:B------:R-:W-:Y:S05]  /*5480*/  BRA.U !UP4, `(.L_x_103) ;  /* 0x000000010ca07547 */ /* 0x000fea000b800000 */
[----:B------:R-:W-:Y:S01]  /*5490*/  ULEA UR4, UR18, UR43, 0x2 ;  /* 0x0000002b12047291 */ /* 0x000fe2000f8e10ff */
[----:B-1----:R-:W-:-:S08]  /*54a0*/  SHF.L.U32 R4, R0, 0x1f, RZ ;  /* 0x0000001f00047819 */ /* 0x002fd000000006ff */
[----:B------:R-:W5:Y:S01]  /*54b0*/  LDL R5, [UR4] ;  /* 0x00000004ff057983 */ /* 0x000f620008100800 */
[----:B------:R-:W-:Y:S02]  /*54c0*/  ULEA UR4, UR13, UR14, 0x3 ;  /* 0x0000000e0d047291 */ /* 0x000fe4000f8e18ff */
[----:B------:R-:W-:Y:S01]  /*54d0*/  UPLOP3.LUT UP2, UPT, UPT, UPT, UPT, 0x40, 0x4 ;  /* 0x000000000004789c */ /* 0x000fe20003f4e870 */
[----:B------:R-:W-:-:S06]  /*54e0*/  UMOV UR10, UR23 ;  /* 0x00000017000a7c82 */ /* 0x000fcc0008000000 */
[----:B------:R1:W2:Y:S01]  /*54f0*/  SYNCS.PHASECHK.TRANS64.TRYWAIT P1, [UR4], R4 ;  /* 0x00000004ff0075a7 */ /* 0x0002a20008021104 */
[----:B------:R-:W-:-:S05]  /*5500*/  UMOV UR4, UR13 ;  /* 0x0000000d00047c82 */ /* 0x000fca0008000000 */
.L_x_106:
[----:B------:R-:W-:Y:S01]  /*5510*/  ULEA UR11, UR4, UR14, 0x3 ;  /* 0x0000000e040b7291 */ /* 0x000fe2000f8e18ff */
[----:B--234-:R-:W-:Y:S11]  /*5520*/  @P1 BRA `(.L_x_104) ;  /* 0x00000000000c1947 */ /* 0x01cff60003800000 */
[----:B------:R-:W-:Y:S04]  /*5530*/  SHF.L.U32 R7, R0, 0x1f, RZ ;  /* 0x0000001f00077819 */ /* 0x000fe800000006ff */
[----:B------:R-:W2:Y:S02]  /*5540*/  SYNCS.PHASECHK.TRANS64.TRYWAIT P0, [UR11], R7 ;  /* 0x00000007ff0075a7 */ /* 0x000ea4000800110b */
[----:B--2---:R-:W-:Y:S05]  /*5550*/  @!P0 BRA `(.L_x_105) ;  /* 0x0000004c00c08947 */ /* 0x004fea0003800000 */
.L_x_104:
[----:B------:R-:W-:Y:S01]  /*5560*/  UISETP.NE.AND UP0, UPT, UR10, URZ, UPT ;  /* 0x000000ff0a00728c */ /* 0x000fe2000bf05270 */
[----:B------:R-:W-:Y:S01]  /*5570*/  PLOP3.LUT P1, PT, PT, PT, PT, 0x80, 0x8 ;  /* 0x000000000008781c */ /* 0x000fe20003f2f070 */
[----:B------:R-:W-:Y:S02]  /*5580*/  UIADD3 UR5, UPT, UPT, UR4, 0x1, URZ ;  /* 0x0000000104057890 */ /* 0x000fe4000fffe0ff */
[----:B------:R-:W-:Y:S02]  /*5590*/  ULEA UR8, UR4, UR17, 0x6 ;  /* 0x0000001104087291 */ /* 0x000fe4000f8e30ff */
[----:B------:R-:W-:Y:S01]  /*55a0*/  UISETP.NE.AND UP1, UPT, UR5, 0x29, UPT ;  /* 0x000000290500788c */ /* 0x000fe2000bf25270 */
[----:B------:R-:W-:Y:S01]  /*55b0*/  PLOP3.LUT P0, PT, PT, PT, UP0, 0x80, 0x8 ;  /* 0x000000000008781c */ /* 0x000fe20003f0f008 */
[----:B------:R-:W-:Y:S01]  /*55c0*/  UMOV UR9, 0xc0004010 ;  /* 0xc000401000097882 */ /* 0x000fe20000000000 */
[----:B------:R-:W-:Y:S01]  /*55d0*/  UMOV UR7, 0xc0004010 ;  /* 0xc000401000077882 */ /* 0x000fe20000000000 */
[----:B------:R-:W-:Y:S02]  /*55e0*/  USEL UR6, URZ, 0x1, UP1 ;  /* 0x00000001ff067887 */ /* 0x000fe40008800000 */
[----:B------:R-:W-:Y:S04]  /*55f0*/  USEL UR13, UR5, URZ, UP1 ;  /* 0x000000ff050d7287 */ /* 0x000fe80008800000 */
[----:B------:R-:W-:Y:S01]  /*5600*/  @UP0 ULEA UR5, UR13, UR14, 0x3 ;  /* 0x0000000e0d050291 */ /* 0x000fe2000f8e18ff */
[----:B------:R-:W-:Y:S01]  /*5610*/  LOP3.LUT R0, R0, UR6, RZ, 0x3c, !PT ;  /* 0x0000000600007c12 */ /* 0x000fe2000f8e3cff */
[----:B------:R-:W-:Y:S02]  /*5620*/  ULEA UR6, UR4, UR16, 0x8 ;  /* 0x0000001004067291 */ /* 0x000fe4000f8e40ff */
[----:B------:R-:W-:Y:S01]  /*5630*/  UIADD3 UR4, UPT, UPT, UR10, 0x1, URZ ;  /* 0x000000010a047890 */ /* 0x000fe2000fffe0ff */
[----:B-1----:R-:W-:Y:S01]  /*5640*/  @P0 SHF.L.U32 R4, R0, 0x1f, RZ ;  /* 0x0000001f00040819 */ /* 0x002fe200000006ff */
[----:B------:R-:W-:Y:S02]  /*5650*/  UIADD3 UR10, UPT, UPT, UR10, -0x1, URZ ;  /* 0xffffffff0a0a7890 */ /* 0x000fe4000fffe0ff */
[----:B------:R-:W-:Y:S01]  /*5660*/  UISETP.GT.U32.AND UP0, UPT, UR4, 0x1, UPT ;  /* 0x000000010400788c */ /* 0x000fe2000bf04070 */
[----:B------:R3:W4:Y:S01]  /*5670*/  @P0 SYNCS.PHASECHK.TRANS64.TRYWAIT P1, [UR5], R4 ;  /* 0x00000004ff0005a7 */ /* 0x0007220008021105 */
[----:B------:R-:W-:Y:S11]  /*5680*/  ELECT P0, URZ, PT ;  /* 0x0000000000ff782f */ /* 0x000ff60003800000 */
[----:B------:R-:W-:Y:S02]  /*5690*/  @!UPT UIADD3 URZ, UPT, UPT, URZ, URZ, URZ ;  /* 0x000000fffffff290 */ /* 0x000fe4000fffe0ff */
[----:B-----5:R-:W-:Y:S01]  /*56a0*/  @P0 R2UR.BROADCAST UR12, R5 ;  /* 0x00000000050c02ca */ /* 0x020fe200008e0000 */
[----:B------:R-:W-:Y:S01]  /*56b0*/  UIADD3 UR5, UPT, UPT, UR11, 0x148, URZ ;  /* 0x000001480b057890 */ /* 0x000fe2000fffe0ff */
[----:B------:R-:W-:Y:S11]  /*56c0*/  UMOV UR4, UR13 ;  /* 0x0000000d00047c82 */ /* 0x000ff60008000000 */
[----:B------:R3:W-:Y:S01]  /*56d0*/  UTCQMMA.2CTA gdesc[UR6], gdesc[UR8], tmem[UR12], tmem[UR20], idesc[UR21], UP2 ;  /* 0x00ff1408060075ea */ /* 0x0007e2000920030c */
[----:B------:R-:W-:Y:S01]  /*56e0*/  UPLOP3.LUT UP2, UPT, UPT, UPT, UPT, 0x80, 0x8 ;  /* 0x000000000008789c */ /* 0x000fe20003f4f070 */
[----:B------:R3:W-:Y:S01]  /*56f0*/  UTCBAR.2CTA.MULTICAST [UR5], URZ, UR15 ;  /* 0x000000ff050073e9 */ /* 0x0007e2000820080f */
[----:B------:R-:W-:Y:S09]  /*5700*/  BRA.U UP0, `(.L_x_106) ;  /* 0xfffffffd00807547 */ /* 0x000ff2000b83ffff */
.L_x_103:
[----:B------:R-:W-:-:S09]  /*5710*/  UIADD3 UR4, UPT, UPT, UR19, 0x2c0, URZ ;  /* 0x000002c013047890 */ /* 0x000fd2000fffe0ff */
[----:B------:R2:W-:Y:S01]  /*5720*/  UTCBAR.2CTA.MULTICAST [UR4], URZ, UR22 ;  /* 0x000000ff040073e9 */ /* 0x0005e20008200816 */
[----:B------:R-:W-:Y:S02]  /*5730*/  NOP ;  /* 0x0000000000007918 */ /* 0x000fe40000000000 */
.L_x_102:
[----:B--2---:R-:W-:Y:S01]  /*5740*/  UIADD3 UR4, UPT, UPT, UR18, 0x1, URZ ;  /* 0x0000000112047890 */ /* 0x004fe2000fffe0ff */
[----:B------:R-:W-:-:S03]  /*5750*/  LOP3.LUT R2, R2, 0x1, RZ, 0x3c, !PT ;  /* 0x0000000102027812 */ /* 0x000fc600078e3cff */
[----:B------:R-:W-:-:S04]  /*5760*/  UISETP.NE.AND UP0, UPT, UR4, 0x2, UPT ;  /* 0x000000020400788c */ /* 0x000fc8000bf05270 */
[----:B---3--:R-:W-:Y:S02]  /*5770*/  USEL UR5, URZ, 0x1, UP0 ;  /* 0x00000001ff057887 */ /* 0x008fe40008000000 */
[----:B------:R-:W-:-:S04]  /*5780*/  USEL UR18, UR4, URZ, UP0 ;  /* 0x000000ff04127287 */ /* 0x000fc80008000000 */
[----:B------:R-:W-:Y:S01]  /*5790*/  LOP3.LUT R8, R8, UR5, RZ, 0x3c, !PT ;  /* 0x0000000508087c12 */ /* 0x000fe2000f8e3cff */
[----:B------:R-:W-:Y:S07]  /*57a0*/  @P2 BRA `(.L_x_107) ;  /* 0xfffffff800ec2947 */ /* 0x000fee000383ffff */
[----:B------:R-:W2:Y:S01]  /*57b0*/  S2UR UR8, SR_CgaCtaId ;  /* 0x00000000000879c3 */ /* 0x000ea20000008800 */
[----:B------:R-:W-:Y:S01]  /*57c0*/  ELECT P0, URZ, PT ;  /* 0x0000000000ff782f */ /* 0x000fe20003800000 */
[----:B------:R-:W-:Y:S01]  /*57d0*/  HFMA2 R0, -RZ, RZ, 0, 5.9604644775390625e-08 ;  /* 0x00000001ff007431 */ /* 0x000fe200000001ff */
[----:B------:R-:W-:-:S05]  /*57e0*/  UMOV UR4, 0x40 ;  /* 0x0000004000047882 */ /* 0x000fca0000000000 */
[----:B------:R-:W-:Y:S01]  /*57f0*/  UVIRTCOUNT.DEALLOC.SMPOOL 0x80 ;  /* 0x000000800000784c */ /* 0x000fe20000000000 */
[----:B------:R-:W-:Y:S02]  /*5800*/  UISETP.NE.AND UP0, UPT, UR26, URZ, UPT ;  /* 0x000000ff1a00728c */ /* 0x000fe4000bf05270 */
[----:B--2---:R-:W-:-:S09]  /*5810*/  ULEA UR8, UR8, UR4, 0x18 ;  /* 0x0000000408087291 */ /* 0x004fd2000f8ec0ff */
[----:B------:R2:W-:Y:S01]  /*5820*/  @P0 STS.U8 [UR8+0x1c], R0 ;  /* 0x00001c00ff000988 */ /* 0x0005e20008000008 */
[----:B------:R-:W-:Y:S05]  /*5830*/  BRA.U UP0, `(.L_x_108) ;  /* 0x0000000100587547 */ /* 0x000fea000b800000 */
[----:B------:R-:W-:Y:S01]  /*5840*/  UIADD3 UR5, UPT, UPT, UR14, 0x2d0, URZ ;  /* 0x000002d00e057890 */ /* 0x000fe2000fffe0ff */
[----:B-1----:R-:W-:-:S03]  /*5850*/  SHF.L.U32 R5, R8, 0x1f, RZ ;  /* 0x0000001f08057819 */ /* 0x002fc600000006ff */
[----:B------:R-:W-:-:S09]  /*5860*/  ULEA UR4, UR18, UR5, 0x3 ;  /* 0x0000000512047291 */ /* 0x000fd2000f8e18ff */
[----:B------:R-:W1:Y:S02]  /*5870*/  SYNCS.PHASECHK.TRANS64.TRYWAIT P0, [UR4], R5 ;  /* 0x00000005ff0075a7 */ /* 0x000e640008001104 */
[----:B-1----:R-:W-:Y:S05]  /*5880*/  @!P0 BRA `(.L_x_109) ;  /* 0x0000004c000c8947 */ /* 0x002fea0003800000 */
.L_x_240:
[----:B------:R-:W-:-:S04]  /*5890*/  UIADD3 UR18, UPT, UPT, UR18, 0x1, URZ ;  /* 0x0000000112127890 */ /* 0x000fc8000fffe0ff */
[----:B------:R-:W-:-:S04]  /*58a0*/  UISETP.NE.AND UP1, UPT, UR18, 0x2, UPT ;  /* 0x000000021200788c */ /* 0x000fc8000bf25270 */
[----:B------:R-:W-:Y:S02]  /*58b0*/  USEL UR6, URZ, 0x1, UP1 ;  /* 0x00000001ff067887 */ /* 0x000fe40008800000 */
[----:B------:R-:W-:-:S04]  /*58c0*/  USEL UR4, UR18, URZ, UP1 ;  /* 0x000000ff12047287 */ /* 0x000fc80008800000 */
[----:B------:R-:W-:Y:S01]  /*58d0*/  ULEA UR4, UR4, UR5, 0x3 ;  /* 0x0000000504047291 */ /* 0x000fe2000f8e18ff */
[----:B-1----:R-:W-:-:S04]  /*58e0*/  LOP3.LUT R5, R8, UR6, RZ, 0x3c, !PT ;  /* 0x0000000608057c12 */ /* 0x002fc8000f8e3cff */
[----:B------:R-:W-:Y:S01]  /*58f0*/  SHF.L.U32 R5, R5, 0x1f, RZ ;  /* 0x0000001f05057819 */ /* 0x000fe200000006ff */
[----:B--2---:R-:W-:-:S04]  /*5900*/  IMAD.U32 R0, RZ, RZ, UR4 ;  /* 0x00000004ff007e24 */ /* 0x004fc8000f8e00ff */
[----:B------:R1:W2:Y:S03]  /*5910*/  SYNCS.PHASECHK.TRANS64.TRYWAIT P0, [R0+URZ], R5 ;  /* 0x00000005000075a7 */ /* 0x0002a600080011ff */
[----:B--2---:R-:W-:Y:S05]  /*5920*/  @!P0 NANOSLEEP.SYNCS 0x989680 ;  /* 0x009896800000895d */ /* 0x004fea0003900000 */
[----:B------:R-:W2:Y:S02]  /*5930*/  @!P0 SYNCS.PHASECHK.TRANS64 P0, [R0+URZ], R5 ;  /* 0x00000005000085a7 */ /* 0x000ea400080010ff */
[----:B--2---:R-:W-:Y:S05]  /*5940*/  @P0 BRA `(.L_x_110) ;  /* 0x0000000000200947 */ /* 0x004fea0003800000 */
.L_x_111:
[----:B--2---:R2:W3:Y:S02]  /*5950*/  SYNCS.PHASECHK.TRANS64.TRYWAIT P0, [R0+URZ], R5 ;  /* 0x00000005000075a7 */ /* 0x0044e400080011ff */
[----:B---3--:R-:W-:Y:S05]  /*5960*/  @!P0 NANOSLEEP.SYNCS 0x989680 ;  /* 0x009896800000895d */ /* 0x008fea0003900000 */
[----:B------:R-:W3:Y:S02]  /*5970*/  @!P0 SYNCS.PHASECHK.TRANS64 P0, [R0+URZ], R5 ;  /* 0x00000005000085a7 */ /* 0x000ee400080010ff */
[----:B---3--:R-:W-:Y:S05]  /*5980*/  @!P0 BRA `(.L_x_111) ;  /* 0xfffffffc00f08947 */ /* 0x008fea000383ffff */
[----:B------:R-:W-:Y:S05]  /*5990*/  BRA `(.L_x_110) ;  /* 0x00000000000c7947 */ /* 0x000fea0003800000 */
.L_x_108:
[----:B------:R-:W-:-:S04]  /*59a0*/  UIADD3 UR4, UPT, UPT, UR14, 0x2e0, URZ ;  /* 0x000002e00e047890 */ /* 0x000fc8000fffe0ff */
[----:B------:R-:W-:-:S09]  /*59b0*/  UPRMT UR4, UR25, 0x654, UR4 ;  /* 0x0000065419047896 */ /* 0x000fd20008000004 */
[----:B------:R-:W-:Y:S03]  /*59c0*/  SYNCS.ARRIVE.TRANS64.RED.A1T0 RZ, [UR4], RZ ;  /* 0x000000ffffff79a7 */ /* 0x000fe60008100404 */
.L_x_110:
[----:B-12---:R-:W-:Y:S01]  /*59d0*/  SHF.L.U32 R5, RZ, 0x1f, RZ ;  /* 0x0000001fff057819 */ /* 0x006fe200000006ff */
[----:B------:R-:W-:Y:S01]  /*59e0*/  UIADD3 UR4, UPT, UPT, UR14, 0x2e0, URZ ;  /* 0x000002e00e047890 */ /* 0x000fe2000fffe0ff */
[----:B------:R-:W-:Y:S02]  /*59f0*/  PLOP3.LUT P0, PT, PT, PT, UP0, 0x80, 0x8 ;  /* 0x000000000008781c */ /* 0x000fe40003f0f008 */
[----:B----4-:R-:W1:Y:S02]  /*5a00*/  SYNCS.PHASECHK.TRANS64.TRYWAIT P1, [UR14+0x2e0], R5 ;  /* 0x0002e005ff0075a7 */ /* 0x010e64000802110e */
[----:B-1----:R-:W-:Y:S09]  /*5a10*/  @!P1 BRA `(.L_x_112) ;  /* 0x0000004800c09947 */ /* 0x002ff20003800000 */
.L_x_242:
[----:B------:R-:W-:Y:S01]  /*5a20*/  @!UP0 UPRMT UR4, UR25, 0x654, UR4 ;  /* 0x0000065419048896 */ /* 0x000fe20008000004 */
[----:B------:R-:W-:Y:S01]  /*5a30*/  LOP3.LUT R2, R3, 0xffff, RZ, 0xc0, !PT ;  /* 0x0000ffff03027812 */ /* 0x000fe200078ec0ff */
[----:B------:R-:W-:Y:S02]  /*5a40*/  IMAD.MOV.U32 R3, RZ, RZ, 0xffff ;  /* 0x0000ffffff037424 */ /* 0x000fe400078e00ff */
[----:B-1----:R-:W-:Y:S01]  /*5a50*/  IMAD.MOV.U32 R5, RZ, RZ, 0x1 ;  /* 0x00000001ff057424 */ /* 0x002fe200078e00ff */
[----:B------:R-:W-:-:S04]  /*5a60*/  SHF.R.U32.HI R2, RZ, 0x5, R2 ;  /* 0x00000005ff027819 */ /* 0x000fc80000011602 */
[----:B------:R-:W-:Y:S01]  /*5a70*/  @!P0 SYNCS.ARRIVE.TRANS64.RED.A1T0 RZ, [UR4], RZ ;  /* 0x000000ffffff89a7 */ /* 0x000fe20008100404 */
[----:B------:R-:W-:Y:S01]  /*5a80*/  NOP ;  /* 0x0000000000007918 */ /* 0x000fe20000000000 */
[----:B------:R-:W1:Y:S01]  /*5a90*/  LDS R0, [UR8+0x14] ;  /* 0x00001408ff007984 */ /* 0x000e620008000800 */
[-C--:B------:R-:W-:Y:S02]  /*5aa0*/  SHF.L.U32 R3, R3, R2.reuse, RZ ;  /* 0x0000000203037219 */ /* 0x080fe400000006ff */
[----:B------:R-:W-:Y:S02]  /*5ab0*/  SHF.L.U32 R5, R5, R2, RZ ;  /* 0x0000000205057219 */ /* 0x000fe400000006ff */
[----:B-1----:R-:W-:-:S04]  /*5ac0*/  LOP3.LUT R0, R0, R3, RZ, 0xc0, !PT ;  /* 0x0000000300007212 */ /* 0x002fc800078ec0ff */
[----:B------:R-:W-:-:S13]  /*5ad0*/  ISETP.NE.AND P0, PT, R0, R3, PT ;  /* 0x000000030000720c */ /* 0x000fda0003f05270 */
[----:B------:R-:W-:Y:S05]  /*5ae0*/  @P0 BRA `(.L_x_113) ;  /* 0x00000000005c0947 */ /* 0x000fea0003800000 */
[----:B------:R-:W1:Y:S02]  /*5af0*/  LDS R0, [UR8+0x18] ;  /* 0x00001808ff007984 */ /* 0x000e640008000800 */
[----:B-1----:R-:W-:-:S04]  /*5b00*/  LOP3.LUT R0, R0, R5, RZ, 0xc0, !PT ;  /* 0x0000000500007212 */ /* 0x002fc800078ec0ff */
[----:B------:R-:W-:-:S13]  /*5b10*/  ISETP.NE.AND P0, PT, R0, R5, PT ;  /* 0x000000050000720c */ /* 0x000fda0003f05270 */
[----:B------:R-:W-:Y:S05]  /*5b20*/  @P0 BRA `(.L_x_114) ;  /* 0x0000000000400947 */ /* 0x000fea0003800000 */
[----:B------:R-:W-:Y:S01]  /*5b30*/  R2UR UR4, R3 ;  /* 0x00000000030472ca */ /* 0x000fe200000e0000 */
[----:B------:R-:W1:Y:S01]  /*5b40*/  S2R R2, SR_LANEID ;  /* 0x0000000000027919 */ /* 0x000e620000000000 */
[----:B------:R-:W-:-:S04]  /*5b50*/  LOP3.LUT R5, RZ, R5, RZ, 0x33, !PT ;  /* 0x00000005ff057212 */ /* 0x000fc800078e33ff */
[----:B------:R-:W2:Y:S07]  /*5b60*/  REDUX UR6, R5 ;  /* 0x00000000050673c4 */ /* 0x000eae0000000000 */
[----:B------:R-:W-:-:S03]  /*5b70*/  ULOP3.LUT UR5, URZ, UR4, URZ, 0x33, !UPT ;  /* 0x00000004ff057292 */ /* 0x000fc6000f8e33ff */
[----:B------:R-:W-:Y:S02]  /*5b80*/  VOTEU.ANY UR4, UPT, PT ;  /* 0x0000000000047886 */ /* 0x000fe400038e0100 */
[----:B------:R-:W-:Y:S01]  /*5b90*/  UFLO.U32 UR4, UR4 ;  /* 0x00000004000472bd */ /* 0x000fe200080e0000 */
[----:B------:R-:W-:-:S04]  /*5ba0*/  IMAD.U32 R0, RZ, RZ, UR5 ;  /* 0x00000005ff007e24 */ /* 0x000fc8000f8e00ff */
[----:B------:R-:W3:Y:S02]  /*5bb0*/  REDUX UR7, R0 ;  /* 0x00000000000773c4 */ /* 0x000ee40000000000 */
[----:B------:R4:W-:Y:S01]  /*5bc0*/  UTCATOMSWS.AND URZ, UR5 ;  /* 0x0000000500ff79e3 */ /* 0x0009e20008000000 */
[----:B-1----:R-:W-:Y:S01]  /*5bd0*/  ISETP.EQ.U32.AND P0, PT, R2, UR4, PT ;  /* 0x0000000402007c0c */ /* 0x002fe2000bf02070 */
[----:B--2---:R-:W-:Y:S02]  /*5be0*/  IMAD.U32 R2, RZ, RZ, UR6 ;  /* 0x00000006ff027e24 */ /* 0x004fe4000f8e00ff */
[----:B---3--:R-:W-:-:S10]  /*5bf0*/  IMAD.U32 R3, RZ, RZ, UR7 ;  /* 0x00000007ff037e24 */ /* 0x008fd4000f8e00ff */
[----:B------:R4:W-:Y:S04]  /*5c00*/  @P0 ATOMS.AND RZ, [UR8+0x14], R3 ;  /* 0x00001403ffff098c */ /* 0x0009e8000a800008 */
[----:B------:R4:W-:Y:S01]  /*5c10*/  @P0 ATOMS.AND RZ, [UR8+0x18], R2 ;  /* 0x00001802ffff098c */ /* 0x0009e2000a800008 */
[----:B------:R-:W-:Y:S05]  /*5c20*/  BRA `(.L_x_115) ;  /* 0x0000000000147947 */ /* 0x000fea0003800000 */
.L_x_114:
[----:B------:R-:W-:Y:S02]  /*5c30*/  MOV R2, 0x5c50 ;  /* 0x00005c5000027802 */ /* 0x000fe40000000f00 */
[----:B-----5:R-:W-:Y:S05]  /*5c40*/  CALL.REL.NOINC `($__internal_0_$__cuda_sm10x_tcgen05_guardrail_trap_col_being_dealloced_not_returned_by_alloc) ;  /* 0x0000004800d87944 */ /* 0x020fea0003c00000 */
[----:B------:R-:W-:Y:S05]  /*5c50*/  BRA `(.L_x_115) ;  /* 0x0000000000087947 */ /* 0x000fea0003800000 */
.L_x_113:
[----:B------:R-:W-:Y:S02]  /*5c60*/  MOV R2, 0x5c80 ;  /* 0x00005c8000027802 */ /* 0x000fe40000000f00 */
[----:B-----5:R-:W-:Y:S05]  /*5c70*/  CALL.REL.NOINC `($__internal_2_$__cuda_sm10x_tcgen05_guardrail_trap_unallocated_columns_being_dealloced) ;  /* 0x0000004800e47944 */ /* 0x020fea0003c00000 */
.L_x_115:
[----:B------:R-:W-:Y:S01]  /*5c80*/  NOP ;  /* 0x0000000000007918 */ /* 0x000fe20000000000 */
[----:B----4-:R-:W-:Y:S05]  /*5c90*/  EXIT ;  /* 0x000000000000794d */ /* 0x010fea0003800000 */
.L_x_87:
[----:B------:R-:W-:-:S09]  /*5ca0*/  UISETP.NE.OR UP0, UPT, UR18, 0x3, !UP3 ;  /* 0x000000031200788c */ /* 0x000fd2000df05670 */
[----:B------:R-:W-:Y:S05]  /*5cb0*/  BRA.U UP0, `(.L_x_116) ;  /* 0x0000000d00547547 */ /* 0x000fea000b800000 */
[----:B------:R-:W2:Y:S01]  /*5cc0*/  LDCU.64 UR4, c[0x0][0x888] ;  /* 0x00011100ff0477ac */ /* 0x000ea20008000a00 */
[----:B------:R-:W3:Y:S01]  /*5cd0*/  S2UR UR10, SR_CgaCtaId ;  /* 0x00000000000a79c3 */ /* 0x000ee20000008800 */
[----:B------:R-:W-:Y:S01]  /*5ce0*/  HFMA2 R10, -RZ, RZ, 0, 5.9604644775390625e-08 ;  /* 0x00000001ff0a7431 */ /* 0x000fe200000001ff */
[----:B------:R-:W-:Y:S01]  /*5cf0*/  MOV R8, RZ ;  /* 0x000000ff00087202 */ /* 0x000fe20000000f00 */
[----:B------:R-:W4:Y:S01]  /*5d00*/  LDCU UR27, c[0x0][0x370] ;  /* 0x00006e00ff1b77ac */ /* 0x000f220008000800 */
[----:B------:R-:W-:Y:S01]  /*5d10*/  HFMA2 R2, -RZ, RZ, 0, 0.0078125 ;  /* 0x00002000ff027431 */ /* 0x000fe200000001ff */
[----:B------:R-:W4:Y:S03]  /*5d20*/  LDCU.128 UR28, c[0x0][0xb10] ;  /* 0x00016200ff1c77ac */ /* 0x000f260008000c00 */
[----:B------:R-:W1:Y:S01]  /*5d30*/  LDC.64 R12, c[0x0][0x348] ;  /* 0x0000d200ff0c7b82 */ /* 0x000e620000000a00 */
[----:B------:R-:W3:Y:S01]  /*5d40*/  LDCU UR26, c[0x0][0x374] ;  /* 0x00006e80ff1a77ac */ /* 0x000ee20008000800 */
[----:B------:R-:W3:Y:S01]  /*5d50*/  LDCU.64 UR24, c[0x0][0x890] ;  /* 0x00011200ff1877ac */ /* 0x000ee20008000a00 */
[----:B------:R-:W3:Y:S01]  /*5d60*/  LDCU UR18, c[0x0][0xb0c] ;  /* 0x00016180ff1277ac */ /* 0x000ee20008000800 */
[----:B--2---:R-:W-:Y:S01]  /*5d70*/  UISETP.NE.U32.AND UP0, UPT, UR4, URZ, UPT ;  /* 0x000000ff0400728c */ /* 0x004fe2000bf05070 */
[----:B------:R-:W2:Y:S01]  /*5d80*/  LDCU UR36, c[0x0][0xb20] ;  /* 0x00016400ff2477ac */ /* 0x000ea20008000800 */
[----:B------:R-:W2:Y:S01]  /*5d90*/  LDCU UR4, c[0x0][0xb30] ;  /* 0x00016600ff0477ac */ /* 0x000ea20008000800 */
[----:B------:R-:W-:Y:S01]  /*5da0*/  UMOV UR19, 0x400 ;  /* 0x0000040000137882 */ /* 0x000fe20000000000 */
[----:B----4-:R-:W-:-:S02]  /*5db0*/  UIMAD.WIDE.U32 UR6, UR27, UR28, URZ ;  /* 0x0000001c1b0672a5 */ /* 0x010fc4000f8e00ff */
[----:B---3--:R-:W-:Y:S02]  /*5dc0*/  UIMAD.WIDE.U32 UR8, UR26, UR31, URZ ;  /* 0x0000001f1a0872a5 */ /* 0x008fe4000f8e00ff */
[----:B------:R-:W-:Y:S02]  /*5dd0*/  ULEA UR19, UR10, UR19, 0x18 ;  /* 0x000000130a137291 */ /* 0x000fe4000f8ec0ff */
[----:B------:R-:W-:Y:S02]  /*5de0*/  UISETP.NE.U32.AND UP6, UPT, UR24, URZ, UPT ;  /* 0x000000ff1800728c */ /* 0x000fe4000bfc5070 */
[----:B------:R-:W-:Y:S02]  /*5df0*/  UIADD3 UR33, UPT, UPT, UR19, 0x290, URZ ;  /* 0x0000029013217890 */ /* 0x000fe4000fffe0ff */
[----:B------:R-:W-:Y:S02]  /*5e00*/  UIADD3 UR32, UPT, UPT, UR19, 0x2b8, URZ ;  /* 0x000002b813207890 */ /* 0x000fe4000fffe0ff */
[----:B------:R-:W-:-:S02]  /*5e10*/  UISETP.NE.AND.EX UP5, UPT, UR5, URZ, UPT, UP0 ;  /* 0x000000ff0500728c */ /* 0x000fc4000bfa5300 */
[----:B------:R-:W-:Y:S01]  /*5e20*/  UISETP.NE.AND UP0, UPT, UR39, 0x1, UPT ;  /* 0x000000012700788c */ /* 0x000fe2000bf05270 */
[----:B------:R-:W-:Y:S01]  /*5e30*/  UMOV UR35, UR7 ;  /* 0x0000000700237c82 */ /* 0x000fe20008000000 */
[----:B------:R-:W-:Y:S01]  /*5e40*/  UMOV UR34, UR9 ;  /* 0x0000000900227c82 */ /* 0x000fe20008000000 */
[----:B------:R-:W-:Y:S02]  /*5e50*/  UISETP.NE.AND UP0, UPT, UR18, 0x1, UPT ;  /* 0x000000011200788c */ /* 0x000fe4000bf05270 */
[----:B------:R-:W-:Y:S02]  /*5e60*/  UPLOP3.LUT UP1, UPT, UPT, UPT, UPT, 0x40, 0x4 ;  /* 0x000000000004789c */ /* 0x000fe40003f2e870 */
[----:B------:R-:W-:Y:S01]  /*5e70*/  UISETP.GE.AND UP3, UPT, UR39, 0x1, UPT ;  /* 0x000000012700788c */ /* 0x000fe2000bf66270 */
[----:B------:R-:W3:Y:S01]  /*5e80*/  LDCU.64 UR16, c[0x0][0xb28] ;  /* 0x00016500ff1077ac */ /* 0x000ee20008000a00 */
[----:B------:R-:W-:Y:S02]  /*5e90*/  UISETP.NE.AND.EX UP6, UPT, UR25, URZ, UPT, UP6 ;  /* 0x000000ff1900728c */ /* 0x000fe4000bfc5360 */
[----:B------:R-:W-:-:S02]  /*5ea0*/  UPRMT UR33, UR10, 0x654, UR33 ;  /* 0x000006540a217896 */ /* 0x000fc40008000021 */
[----:B------:R-:W-:Y:S02]  /*5eb0*/  UPRMT UR32, URZ, 0x654, UR32 ;  /* 0x00000654ff207896 */ /* 0x000fe40008000020 */
[----:B------:R-:W-:Y:S02]  /*5ec0*/  USHF.R.U32.HI UR35, URZ, UR29, UR35 ;  /* 0x0000001dff237299 */ /* 0x000fe40008011623 */
[----:B--2---:R-:W-:Y:S02]  /*5ed0*/  USHF.R.U32.HI UR34, URZ, UR36, UR34 ;  /* 0x00000024ff227299 */ /* 0x004fe40008011622 */
[----:B------:R-:W-:Y:S02]  /*5ee0*/  UISETP.NE.AND UP0, UPT, UR30, 0x1, UPT ;  /* 0x000000011e00788c */ /* 0x000fe4000bf05270 */
[----:B-1----:R-:W-:-:S11]  /*5ef0*/  UISETP.NE.AND UP4, UPT, UR4, 0x1, UPT ;  /* 0x000000010400788c */ /* 0x002fd6000bf85270 */
.L_x_124:
[----:B------:R-:W-:Y:S04]  /*5f00*/  SHF.L.U32 R3, R8, 0x1f, RZ ;  /* 0x0000001f08037819 */ /* 0x000fe800000006ff */
[----:B-1----:R-:W1:Y:S02]  /*5f10*/  SYNCS.PHASECHK.TRANS64.TRYWAIT P0, [UR19+0x2b0], R3 ;  /* 0x0002b003ff0075a7 */ /* 0x002e640008001113 */
[----:B-1----:R-:W-:Y:S05]  /*5f20*/  @!P0 BRA `(.L_x_117) ;  /* 0x0000004400948947 */ /* 0x002fea0003800000 */
.L_x_244:
[----:B------:R-:W2:Y:S01]  /*5f30*/  LDS.128 R4, [UR19+0x2f0] ;  /* 0x0002f013ff047984 */ /* 0x000ea20008000c00 */
[----:B------:R-:W-:Y:S01]  /*5f40*/  UISETP.GE.AND UP0, UPT, UR39, 0x1, UPT ;  /* 0x000000012700788c */ /* 0x000fe2000bf06270 */
[----:B------:R-:W-:Y:S01]  /*5f50*/  @!PT LDS RZ, [RZ] ;  /* 0x00000000fffff984 */ /* 0x000fe20000000800 */
[----:B------:R-:W-:Y:S01]  /*5f60*/  @!PT LDS RZ, [RZ] ;  /* 0x00000000fffff984 */ /* 0x000fe20000000800 */
[----:B------:R-:W-:Y:S01]  /*5f70*/  @!PT LDS RZ, [RZ] ;  /* 0x00000000fffff984 */ /* 0x000fe20000000800 */
[----:B------:R-:W-:Y:S01]  /*5f80*/  @!PT LDS RZ, [RZ] ;  /* 0x00000000fffff984 */ /* 0x000fe20000000800 */
[----:B------:R4:W-:Y:S06]  /*5f90*/  MEMBAR.ALL.CTA ;  /* 0x0000000000007992 */ /* 0x0009ec0000008000 */
[----:B----4-:R-:W4:Y:S02]  /*5fa0*/  FENCE.VIEW.ASYNC.S ;  /* 0x00000000000073c6 */ /* 0x010f240000000000 */
[----:B----4-:R-:W-:Y:S01]  /*5fb0*/  SYNCS.ARRIVE.TRANS64.RED.A1T0 RZ, [UR32], RZ ;  /* 0x000000ffffff79a7 */ /* 0x010fe20008100420 */
[----:B--2---:R-:W-:Y:S11]  /*5fc0*/  LOP3.LUT P0, RZ, R6, 0x1, RZ, 0xc0, !PT ;  /* 0x0000000106ff7812 */ /* 0x004ff6000780c0ff */
[----:B------:R-:W-:Y:S02]  /*5fd0*/  @!UPT UIADD3 URZ, UPT, UPT, URZ, URZ, URZ ;  /* 0x000000fffffff290 */ /* 0x000fe4000fffe0ff */
[----:B------:R-:W-:Y:S01]  /*5fe0*/  VOTEU.ANY UP3, P0 ;  /* 0x0000000000ff7886 */ /* 0x000fe20000060100 */
[----:B------:R-:W-:Y:S11]  /*5ff0*/  PLOP3.LUT P1, PT, PT, PT, UP3, 0x80, 0x8 ;  /* 0x000000000008781c */ /* 0x000ff60003f2f038 */
[----:B------:R-:W-:Y:S02]  /*6000*/  @!UPT UIADD3 URZ, UPT, UPT, URZ, URZ, URZ ;  /* 0x000000fffffff290 */ /* 0x000fe4000fffe0ff */
[----:B-1----:R-:W-:Y:S02]  /*6010*/  @P1 MOV R3, R4 ;  /* 0x0000000400031202 */ /* 0x002fe40000000f00 */
[----:B------:R-:W-:Y:S02]  /*6020*/  @P1 LOP3.LUT R0, R5, 0xffff, RZ, 0xc0, !PT ;  /* 0x0000ffff05001812 */ /* 0x000fe400078ec0ff */
[----:B------:R-:W-:Y:S02]  /*6030*/  @P1 R2UR UR5, R3 ;  /* 0x00000000030512ca */ /* 0x000fe400000e0000 */
[----:B------:R-:W-:Y:S11]  /*6040*/  @P1 R2UR UR4, R0 ;  /* 0x00000000000412ca */ /* 0x000ff600000e0000 */
[----:B------:R-:W-:Y:S02]  /*6050*/  @UP3 UMOV UR15, UR5 ;  /* 0x00000005000f3c82 */ /* 0x000fe40008000000 */
[----:B------:R-:W-:Y:S01]  /*6060*/  @UP3 UMOV UR14, UR4 ;  /* 0x00000004000e3c82 */ /* 0x000fe20008000000 */
[----:B------:R-:W-:Y:S05]  /*6070*/  BRA.U !UP0, `(.L_x_118) ;  /* 0x0000000108c07547 */ /* 0x000fea000b800000 */
[----:B------:R-:W-:Y:S02]  /*6080*/  UIMAD.WIDE.U32 UR8, UR14, UR31, URZ ;  /* 0x0000001f0e0872a5 */ /* 0x000fe4000f8e00ff */
[----:B------:R-:W-:Y:S02]  /*6090*/  UP2UR UR22, UPR, URZ, 0x4 ;  /* 0x00000004ff167883 */ /* 0x000fe40008000000 */
[----:B------:R-:W-:Y:S02]  /*60a0*/  UISETP.NE.AND UP2, UPT, UR30, 0x1, UPT ;  /* 0x000000011e00788c */ /* 0x000fe4000bf45270 */
[----:B------:R-:W-:Y:S02]  /*60b0*/  UIMAD.WIDE.U32 UR10, UR15, UR28, URZ ;  /* 0x0000001c0f0a72a5 */ /* 0x000fe4000f8e00ff */
[----:B------:R-:W-:Y:S02]  /*60c0*/  USEL UR4, UR26, UR34, !UP2 ;  /* 0x000000221a047287 */ /* 0x000fe4000d000000 */
[----:B------:R-:W-:Y:S02]  /*60d0*/  UISETP.NE.AND UP0, UPT, UR18, 0x1, UPT ;  /* 0x000000011200788c */ /* 0x000fe4000bf05270 */
[----:B------:R-:W-:Y:S02]  /*60e0*/  UP2UR UR23, UPR, URZ, 0x2 ;  /* 0x00000002ff177883 */ /* 0x000fe40008000000 */
[----:B------:R-:W-:Y:S02]  /*60f0*/  UISETP.NE.AND UP1, UPT, UR39, 0x1, UPT ;  /* 0x000000012700788c */ /* 0x000fe4000bf25270 */
[----:B---3--:R-:W-:Y:S02]  /*6100*/  UIMAD.WIDE.U32 UR12, UR4, UR16, URZ ;  /* 0x00000010040c72a5 */ /* 0x008fe4000f8e00ff */
[----:B------:R-:W-:Y:S01]  /*6110*/  USEL UR7, UR27, UR35, !UP0 ;  /* 0x000000231b077287 */ /* 0x000fe2000c000000 */
[----:B------:R-:W-:Y:S02]  /*6120*/  UMOV UR5, UR9 ;  /* 0x0000000900057c82 */ /* 0x000fe40008000000 */
[----:B------:R-:W-:Y:S02]  /*6130*/  USHF.R.U32.HI UR6, URZ, UR36, UR5 ;  /* 0x00000024ff067299 */ /* 0x000fe40008011605 */
[----:B------:R-:W-:Y:S02]  /*6140*/  UIMAD.WIDE.U32 UR20, UR7, UR16, URZ ;  /* 0x00000010071472a5 */ /* 0x000fe4000f8e00ff */
[----:B------:R-:W-:Y:S02]  /*6150*/  USEL UR6, UR14, UR6, !UP2 ;  /* 0x000000060e067287 */ /* 0x000fe4000d000000 */
[----:B------:R-:W-:Y:S01]  /*6160*/  UISETP.NE.AND UP2, UPT, UR22, URZ, UPT ;  /* 0x000000ff1600728c */ /* 0x000fe2000bf45270 */
[----:B------:R-:W-:Y:S01]  /*6170*/  UMOV UR5, UR11 ;  /* 0x0000000b00057c82 */ /* 0x000fe20008000000 */
[----:B------:R-:W-:Y:S02]  /*6180*/  UIMAD.WIDE.U32 UR10, UR6, UR16, URZ ;  /* 0x00000010060a72a5 */ /* 0x000fe4000f8e00ff */
[----:B------:R-:W-:Y:S03]  /*6190*/  USHF.R.U32.HI UR8, URZ, UR29, UR5 ;  /* 0x0000001dff087299 */ /* 0x000fe60008011605 */
[----:B------:R-:W-:Y:S02]  /*61a0*/  UMOV UR5, UR13 ;  /* 0x0000000d00057c82 */ /* 0x000fe40008000000 */
[----:B------:R-:W-:Y:S03]  /*61b0*/  @UP1 USHF.R.U32.HI UR4, URZ, UR17, UR5 ;  /* 0x00000011ff041299 */ /* 0x000fe60008011605 */
[----:B------:R-:W-:Y:S01]  /*61c0*/  UMOV UR5, UR21 ;  /* 0x0000001500057c82 */ /* 0x000fe20008000000 */
[----:B------:R-:W-:Y:S02]  /*61d0*/  UIMAD UR4, UR39, UR4, URZ ;  /* 0x00000004270472a4 */ /* 0x000fe4000f8e02ff */
[----:B------:R-:W-:Y:S02]  /*61e0*/  @UP1 USHF.R.U32.HI UR7, URZ, UR17, UR5 ;  /* 0x00000011ff071299 */ /* 0x000fe40008011605 */
[----:B------:R-:W-:Y:S02]  /*61f0*/  USEL UR5, UR15, UR8, !UP0 ;  /* 0x000000080f057287 */ /* 0x000fe4000c000000 */
[----:B------:R-:W-:Y:S02]  /*6200*/  UIMAD UR8, UR39, UR7, URZ ;  /* 0x00000007270872a4 */ /* 0x000fe4000f8e02ff */
[----:B------:R-:W-:Y:S03]  /*6210*/  UISETP.GE.AND UP0, UPT, UR6, UR4, UPT ;  /* 0x000000040600728c */ /* 0x000fe6000bf06270 */
[----:B------:R-:W-:Y:S01]  /*6220*/  UMOV UR4, UR11 ;  /* 0x0000000b00047c82 */ /* 0x000fe20008000000 */
[----:B------:R-:W-:Y:S02]  /*6230*/  UISETP.GE.OR UP0, UPT, UR5, UR8, UP0 ;  /* 0x000000080500728c */ /* 0x000fe40008706670 */
[----:B------:R-:W-:Y:S02]  /*6240*/  USHF.R.U32.HI UR4, URZ, UR17, UR4 ;  /* 0x00000011ff047299 */ /* 0x000fe40008011604 */
[----:B------:R-:W-:Y:S02]  /*6250*/  UIMAD.WIDE.U32 UR8, UR5, UR16, URZ ;  /* 0x00000010050872a5 */ /* 0x000fe4000f8e00ff */
[----:B------:R-:W-:Y:S04]  /*6260*/  USEL UR10, UR6, UR4, !UP1 ;  /* 0x00000004060a7287 */ /* 0x000fe8000c800000 */
[----:B------:R-:W-:Y:S01]  /*6270*/  UIADD3 UR11, UPT, UPT, -UR10, URZ, URZ ;  /* 0x000000ff0a0b7290 */ /* 0x000fe2000fffe1ff */
[----:B------:R-:W-:Y:S02]  /*6280*/  @!UP0 UMOV UR4, UR9 ;  /* 0x0000000900048c82 */ /* 0x000fe40008000000 */
[----:B------:R-:W-:Y:S02]  /*6290*/  @!UP0 USHF.R.U32.HI UR4, URZ, UR17, UR4 ;  /* 0x00000011ff048299 */ /* 0x000fe40008011604 */
[----:B------:R-:W-:Y:S02]  /*62a0*/  UIMAD UR8, UR39, UR11, UR6 ;  /* 0x0000000b270872a4 */ /* 0x000fe4000f8e0206 */
[----:B------:R-:W-:Y:S02]  /*62b0*/  @!UP0 USEL UR4, UR5, UR4, !UP1 ;  /* 0x0000000405048287 */ /* 0x000fe4000c800000 */
[----:B------:R-:W-:Y:S02]  /*62c0*/  UISETP.NE.AND UP1, UPT, UR23, URZ, UPT ;  /* 0x000000ff1700728c */ /* 0x000fe4000bf25270 */
[----:B------:R-:W-:Y:S02]  /*62d0*/  @!UP0 UIMAD UR8, UR7, UR8, UR4 ;  /* 0x00000008070882a4 */ /* 0x000fe4000f8e0204 */
[----:B------:R-:W-:Y:S02]  /*62e0*/  @!UP0 UIADD3 UR9, UPT, UPT, UR10, -UR4, URZ ;  /* 0x800000040a098290 */ /* 0x000fe4000fffe0ff */
[----:B------:R-:W-:Y:S02]  /*62f0*/  UIADD3 UR4, UPT, UPT, -UR5, URZ, URZ ;  /* 0x000000ff05047290 */ /* 0x000fe4000fffe1ff */
[----:B------:R-:W-:Y:S02]  /*6300*/  UIADD3 UR7, UPT, UPT, -UR6, URZ, URZ ;  /* 0x000000ff06077290 */ /* 0x000fe4000fffe1ff */
[----:B------:R-:W-:Y:S02]  /*6310*/  @!UP0 UIMAD UR6, UR9, UR39, UR5 ;  /* 0x00000027090682a4 */ /* 0x000fe4000f8e0205 */
[----:B------:R-:W-:Y:S02]  /*6320*/  UIMAD UR15, UR18, UR4, UR15 ;  /* 0x00000004120f72a4 */ /* 0x000fe4000f8e020f */
[----:B------:R-:W-:Y:S01]  /*6330*/  UIMAD UR14, UR30, UR7, UR14 ;  /* 0x000000071e0e72a4 */ /* 0x000fe2000f8e020e */
[----:B------:R-:W-:Y:S02]  /*6340*/  @!UP0 UMOV UR5, UR8 ;  /* 0x0000000800058c82 */ /* 0x000fe40008000000 */
[----:B------:R-:W-:Y:S02]  /*6350*/  UIMAD UR15, UR5, UR18, UR15 ;  /* 0x00000012050f72a4 */ /* 0x000fe4000f8e020f */
[----:B------:R-:W-:Y:S11]  /*6360*/  UIMAD UR14, UR6, UR30, UR14 ;  /* 0x0000001e060e72a4 */ /* 0x000ff6000f8e020e */
[----:B------:R-:W-:Y:S01]  /*6370*/  @!UPT UIADD3 URZ, UPT, UPT, URZ, URZ, URZ ;  /* 0x000000fffffff290 */ /* 0x000fe2000fffe0ff */
.L_x_118:
[----:B------:R-:W1:Y:S01]  /*6380*/  @!UP4 LDCU.128 UR8, c[0x0][0xb10] ;  /* 0x00016200ff08c7ac */ /* 0x000e620008000c00 */
[----:B------:R-:W-:Y:S02]  /*6390*/  ISETP.NE.U32.AND P2, PT, RZ, UR24, PT ;  /* 0x00000018ff007c0c */ /* 0x000fe4000bf45070 */
[----:B------:R-:W-:Y:S02]  /*63a0*/  SHF.L.U32 R3, R10, 0x1f, RZ ;  /* 0x0000001f0a037819 */ /* 0x000fe400000006ff */
[----:B------:R-:W-:Y:S01]  /*63b0*/  ISETP.NE.AND.EX P2, PT, RZ, UR25, PT, P2 ;  /* 0x00000019ff007c0c */ /* 0x000fe2000bf45320 */
[----:B------:R-:W2:Y:S01]  /*63c0*/  @!UP4 LDCU UR5, c[0x0][0xb0c] ;  /* 0x00016180ff05c7ac */ /* 0x000ea20008000800 */
[----:B-1----:R-:W-:Y:S07]  /*63d0*/  UIMAD.WIDE.U32 UR6, UR15, UR8, URZ ;  /* 0x000000080f0672a5 */ /* 0x002fee000f8e00ff */
[----:B------:R-:W-:Y:S01]  /*63e0*/  @!UP4 UMOV UR4, UR7 ;  /* 0x000000070004cc82 */ /* 0x000fe20008000000 */
[----:B--2---:R-:W-:Y:S02]  /*63f0*/  @!UP4 UISETP.NE.AND UP0, UPT, UR5, 0x1, UPT ;  /* 0x000000010500c88c */ /* 0x004fe4000bf05270 */
[----:B------:R-:W-:Y:S02]  /*6400*/  @!UP4 USHF.R.U32.HI UR4, URZ, UR9, UR4 ;  /* 0x00000009ff04c299 */ /* 0x000fe40008011604 */
[----:B------:R-:W-:Y:S02]  /*6410*/  UIMAD.WIDE.U32 UR6, UR14, UR11, URZ ;  /* 0x0000000b0e0672a5 */ /* 0x000fe4000f8e00ff */
[----:B------:R-:W-:Y:S02]  /*6420*/  @!UP4 USEL UR8, UR15, UR4, !UP0 ;  /* 0x000000040f08c287 */ /* 0x000fe4000c000000 */
[----:B------:R-:W-:Y:S03]  /*6430*/  @!UP4 UISETP.NE.AND UP0, UPT, UR10, 0x1, UPT ;  /* 0x000000010a00c88c */ /* 0x000fe6000bf05270 */
[----:B------:R-:W-:Y:S02]  /*6440*/  @!UP4 UMOV UR6, UR7 ;  /* 0x000000070006cc82 */ /* 0x000fe40008000000 */
[----:B------:R-:W1:Y:S02]  /*6450*/  @!UP4 LDCU UR4, c[0x0][0xb20] ;  /* 0x00016400ff04c7ac */ /* 0x000e640008000800 */
[----:B-1----:R-:W-:Y:S04]  /*6460*/  @!UP4 USHF.R.U32.HI UR6, URZ, UR4, UR6 ;  /* 0x00000004ff06c299 */ /* 0x002fe80008011606 */
[----:B------:R-:W-:Y:S04]  /*6470*/  @!UP4 USEL UR6, UR14, UR6, !UP0 ;  /* 0x000000060e06c287 */ /* 0x000fe8000c000000 */
[----:B------:R-:W-:Y:S02]  /*6480*/  @!UP4 UIADD3 UR4, UPT, UPT, -UR8, UR6, URZ ;  /* 0x000000060804c290 */ /* 0x000fe4000fffe1ff */
[----:B------:R-:W-:Y:S02]  /*6490*/  @!UP4 UIADD3 UR6, UPT, UPT, UR8, -UR6, URZ ;  /* 0x800000060806c290 */ /* 0x000fe4000fffe0ff */
[----:B------:R-:W-:Y:S02]  /*64a0*/  @!UP4 UIMAD UR15, UR4, UR5, UR15 ;  /* 0x00000005040fc2a4 */ /* 0x000fe4000f8e020f */
[----:B------:R-:W-:Y:S01]  /*64b0*/  @!UP4 UIMAD UR14, UR6, UR10, UR14 ;  /* 0x0000000a060ec2a4 */ /* 0x000fe2000f8e020e */
[----:B------:R-:W-:Y:S11]  /*64c0*/  BRA.U UP1, `(.L_x_119) ;  /* 0x0000000101107547 */ /* 0x000ff6000b800000 */
[----:B------:R-:W-:Y:S04]  /*64d0*/  MOV R0, UR38 ;  /* 0x0000002600007c02 */ /* 0x000fe80008000f00 */
[----:B------:R-:W-:Y:S04]  /*64e0*/  SHF.L.U32 R9, R0, 0x1f, RZ ;  /* 0x0000001f00097819 */ /* 0x000fe800000006ff */
[----:B------:R-:W1:Y:S02]  /*64f0*/  SYNCS.PHASECHK.TRANS64.TRYWAIT P0, [UR19+0x2a8], R9 ;  /* 0x0002a809ff0075a7 */ /* 0x000e640008001113 */
[----:B-1----:R-:W-:Y:S05]  /*6500*/  @!P0 BRA `(.L_x_120) ;  /* 0x0000004000348947 */ /* 0x002fea0003800000 */
.L_x_119:
[----:B------:R-:W-:Y:S05]  /*6510*/  BRA.U !UP6, `(.L_x_121) ;  /* 0x000000010e387547 */ /* 0x000fea000b800000 */
[----:B------:R-:W-:Y:S01]  /*6520*/  UPLOP3.LUT UP2, UPT, UPT, UPT, UP5, 0x80, 0x8 ;  /* 0x000000000008789c */ /* 0x000fe20003f4f050 */
[----:B-1----:R-:W-:Y:S01]  /*6530*/  HFMA2 R0, -RZ, RZ, 0, 5.9604644775390625e-08 ;  /* 0x00000001ff007431 */ /* 0x002fe200000001ff */
[----:B------:R-:W1:Y:S01]  /*6540*/  LDCU.64 UR8, c[0x0][0x358] ;  /* 0x00006b00ff0877ac */ /* 0x000e620008000a00 */
[----:B------:R-:W-:Y:S03]  /*6550*/  IMAD.MOV.U32 R156, RZ, RZ, 0x1 ;  /* 0x00000001ff9c7424 */ /* 0x000fe600078e00ff */
[----:B------:R-:W-:Y:S05]  /*6560*/  PLOP3.LUT P0, PT, PT, PT, UP2, 0x80, 0x8 ;  /* 0x000000000008781c */ /* 0x000fea0003f0f028 */
[----:B------:R-:W2:Y:S01]  /*6570*/  @UP2 LDCU.64 UR4, c[0x0][0x888] ;  /* 0x00011100ff0427ac */ /* 0x000ea20008000a00 */
[----:B------:R-:W-:Y:S07]  /*6580*/  @UP2 UIMAD UR6, UR46, UR24, URZ ;  /* 0x000000182e0622a4 */ /* 0x000fee000f8e02ff */
[----:B------:R-:W-:Y:S01]  /*6590*/  @!P0 PRMT R156, R0, 0x7610, R156 ;  /* 0x00007610009c8816 */ /* 0x000fe2000000009c */
[----:B--2---:R-:W-:Y:S06]  /*65a0*/  @UP2 UIMAD.WIDE UR4, UR6, 0x4, UR4 ;  /* 0x00000004060428a5 */ /* 0x004fec000f8e0204 */
[----:B------:R-:W-:Y:S01]  /*65b0*/  IMAD.U32 R14, RZ, RZ, UR4 ;  /* 0x00000004ff0e7e24 */ /* 0x000fe2000f8e00ff */
[----:B------:R-:W-:Y:S04]  /*65c0*/  MOV R15, UR5 ;  /* 0x00000005000f7c02 */ /* 0x000fe80008000f00 */
[----:B------:R-:W2:Y:S01]  /*65d0*/  @!UP2 LDCU UR4, c[0x0][0x880] ;  /* 0x00011000ff04a7ac */ /* 0x000ea20008000800 */
[----:B-1---5:R4:W5:Y:S02]  /*65e0*/  @P0 LDG.E R71, desc[UR8][R14.64] ;  /* 0x000000080e470981 */ /* 0x022964000c1e1900 */
[----:B--2-4-:R-:W-:Y:S07]  /*65f0*/  @!P0 IMAD.U32 R71, RZ, RZ, UR4 ;  /* 0x00000004ff478e24 */ /* 0x014fee000f8e00ff */
.L_x_121:
[----:B-----5:R-:W-:Y:S01]  /*6600*/  @!P2 FSETP.EQ.AND P0, PT, R71, RZ, PT ;  /* 0x000000ff4700a20b */ /* 0x020fe20003f02000 */
[----:B------:R-:W-:Y:S01]  /*6610*/  @!UPT UIADD3 URZ, UPT, UPT, URZ, URZ, URZ ;  /* 0x000000fffffff290 */ /* 0x000fe2000fffe0ff */
[----:B------:R-:W-:Y:S11]  /*6620*/  @!P2 BRA `(.L_x_122) ;  /* 0x000000000014a947 */ /* 0x000ff60003800000 */
[----:B------:R-:W-:Y:S02]  /*6630*/  LOP3.LUT P2, RZ, R156, 0xff, RZ, 0xc0, !PT ;  /* 0x000000ff9cff7812 */ /* 0x000fe4000784c0ff */
[----:B------:R-:W-:Y:S04]  /*6640*/  PLOP3.LUT P0, PT, PT, PT, UP2, 0x80, 0x8 ;  /* 0x000000000008781c */ /* 0x000fe80003f0f028 */
[----:B------:R-:W-:Y:S07]  /*6650*/  PLOP3.LUT P0, PT, P0, PT, PT, 0x8, 0x80 ;  /* 0x000000000080781c */ /* 0x000fee000070e170 */
[----:B------:R-:W-:Y:S11]  /*6660*/  @P2 FSETP.EQ.AND P0, PT, R71, RZ, PT ;  /* 0x000000ff4700220b */ /* 0x000ff60003f02000 */
[----:B------:R-:W-:Y:S02]  /*6670*/  @!UPT UIADD3 URZ, UPT, UPT, URZ, URZ, URZ ;  /* 0x000000fffffff290 */ /* 0x000fe4000fffe0ff */
.L_x_122:
[----:B------:R-:W2:Y:S01]  /*6680*/  SYNCS.PHASECHK.TRANS64.TRYWAIT P2, [UR19+0x298], R3 ;  /* 0x00029803ff0075a7 */ /* 0x000ea20008041113 */
[----:B------:R-:W-:Y:S04]  /*6690*/  @P1 SHF.R.U32.HI R4, RZ, 0x10, R5 ;  /* 0x00000010ff041819 */ /* 0x000fe80000011605 */
[----:B------:R-:W-:Y:S02]  /*66a0*/  @P1 R2UR UR46, R4 ;  /* 0x00000000042e12ca */ /* 0x000fe400000e0000 */
[----:B------:R-:W-:Y:S01]  /*66b0*/  ELECT P1, URZ, PT ;  /* 0x0000000000ff782f */ /* 0x000fe20003820000 */
[----:B------:R-:W-:Y:S01]  /*66c0*/  @!UPT UIADD3 URZ, UPT, UPT, URZ, URZ, URZ ;  /* 0x000000fffffff290 */ /* 0x000fe2000fffe0ff */
[----:B--2---:R-:W-:Y:S11]  /*66d0*/  @!P2 BRA `(.L_x_123) ;  /* 0x0000003c00d8a947 */ /* 0x004ff60003800000 */
.L_x_247:
[----:B------:R-:W-:Y:S02]  /*66e0*/  PLOP3.LUT P1, PT, P0, P1, PT, 0xf2, 0x2f ;  /* 0x00000000002f781c */ /* 0x000fe40000723e72 */
[----:B------:R-:W-:Y:S02]  /*66f0*/  R2UR UR37, R160 ;  /* 0x00000000a02572ca */ /* 0x000fe400000e0000 */
[----:B------:R-:W-:Y:S02]  /*6700*/  LOP3.LUT R10, R10, 0x1, RZ, 0x3c, !PT ;  /* 0x000000010a0a7812 */ /* 0x000fe400078e3cff */
[----:B------:R-:W-:Y:S07]  /*6710*/  LOP3.LUT R8, R8, 0x1, RZ, 0x3c, !PT ;  /* 0x0000000108087812 */ /* 0x000fee00078e3cff */
[----:B------:R-:W-:Y:S01]  /*6720*/  VOTEU.ALL UP0, P1 ;  /* 0x0000000000ff7886 */ /* 0x000fe20000800000 */
[----:B-1----:R-:W-:Y:S04]  /*6730*/  @!P1 IADD3 R3, P0, PT, R12, 0x580, RZ ;  /* 0x000005800c039810 */ /* 0x002fe80007f1e0ff */
[----:B------:R-:W1:Y:S01]  /*6740*/  @!UP0 LDCU.128 UR20, c[0x0][0x980] ;  /* 0x00013000ff1487ac */ /* 0x000e620008000c00 */
[----:B------:R-:W-:Y:S01]  /*6750*/  @!P1 IMAD.X R0, RZ, RZ, R13, P0 ;  /* 0x000000ffff009224 */ /* 0x000fe200000e060d */
[----:B------:R-:W2:Y:S01]  /*6760*/  @!UP0 LDCU.64 UR6, c[0x0][0x990] ;  /* 0x00013200ff0687ac */ /* 0x000ea20008000a00 */
[----:B------:R-:W-:Y:S02]  /*6770*/  @!UP0 USHF.L.U32 UR11, UR45, 0x7, URZ ;  /* 0x000000072d0b8899 */ /* 0x000fe400080006ff */
[----:B------:R-:W-:Y:S02]  /*6780*/  @!UP0 USHF.L.U32 UR10, UR47, 0x6, URZ ;  /* 0x000000062f0a8899 */ /* 0x000fe400080006ff */
[----:B-1----:R-:W-:Y:S02]  /*6790*/  UIMAD.WIDE.U32 UR4, UR11, UR21, URZ ;  /* 0x000000150b0472a5 */ /* 0x002fe4000f8e00ff */
[----:B------:R-:W-:Y:S02]  /*67a0*/  @!UP0 UISETP.NE.AND UP1, UPT, UR20, 0x1, UPT ;  /* 0x000000011400888c */ /* 0x000fe4000bf25270 */
[----:B------:R-:W-:Y:S02]  /*67b0*/  @!UP0 UIADD3 UR8, UPT, UPT, UR19, 0x400, URZ ;  /* 0x0000040013088890 */ /* 0x000fe4000fffe0ff */
[----:B------:R-:W-:Y:S02]  /*67c0*/  @!UP0 UIADD3 UR9, UPT, UPT, UR19, 0x290, URZ ;  /* 0x0000029013098890 */ /* 0x000fe4000fffe0ff */
[----:B------:R-:W-:Y:S02]  /*67d0*/  UIADD3 UR47, UPT, UPT, UR14, UR37, URZ ;  /* 0x000000250e2f7290 */ /* 0x000fe4000fffe0ff */
[----:B------:R-:W-:Y:S01]  /*67e0*/  UIADD3 UR45, UPT, UPT, UR15, UR63, URZ ;  /* 0x0000003f0f2d7290 */ /* 0x000fe2000fffe0ff */
[----:B------:R-:W-:Y:S02]  /*67f0*/  @!UP0 UMOV UR4, UR5 ;  /* 0x0000000500048c82 */ /* 0x000fe40008000000 */
[----:B------:R-:W-:Y:S04]  /*6800*/  @!UP0 USHF.R.U32.HI UR4, URZ, UR22, UR4 ;  /* 0x00000016ff048299 */ /* 0x000fe80008011604 */
[----:B------:R-:W-:Y:S02]  /*6810*/  @!UP0 USEL UR12, UR11, UR4, !UP1 ;  /* 0x000000040b0c8287 */ /* 0x000fe4000c800000 */
[----:B------:R-:W-:Y:S02]  /*6820*/  @!UP0 UISETP.NE.AND UP1, UPT, UR23, 0x1, UPT ;  /* 0x000000011700888c */ /* 0x000fe4000bf25270 */
[----:B--2---:R-:W-:Y:S02]  /*6830*/  UIMAD.WIDE.U32 UR4, UR12, UR6, URZ ;  /* 0x000000060c0472a5 */ /* 0x004fe4000f8e00ff */
[----:B------:R-:W-:Y:S04]  /*6840*/  @!UP0 UPRMT UR6, URZ, 0x40, URZ ;  /* 0x00000040ff068896 */ /* 0x000fe800080000ff */
[----:B------:R-:W-:Y:S01]  /*6850*/  @!UP0 UPRMT UR6, UR6, 0x5410, URZ ;  /* 0x0000541006068896 */ /* 0x000fe200080000ff */
[----:B------:R-:W-:Y:S02]  /*6860*/  @!UP0 UMOV UR4, UR5 ;  /* 0x0000000500048c82 */ /* 0x000fe40008000000 */
[----:B------:R-:W-:Y:S04]  /*6870*/  @!UP0 USHF.R.U32.HI UR4, URZ, UR7, UR4 ;  /* 0x00000007ff048299 */ /* 0x000fe80008011604 */
[----:B------:R-:W-:Y:S02]  /*6880*/  @!UP0 USEL UR13, UR12, UR4, !UP1 ;  /* 0x000000040c0d8287 */ /* 0x000fe4000c800000 */
[----:B------:R-:W-:Y:S02]  /*6890*/  @!UP0 UIADD3 UR4, UPT, UPT, -UR12, URZ, URZ ;  /* 0x000000ff0c048290 */ /* 0x000fe4000fffe1ff */
[----:B------:R-:W-:Y:S02]  /*68a0*/  @!UP0 UIADD3 UR5, UPT, UPT, -UR13, URZ, URZ ;  /* 0x000000ff0d058290 */ /* 0x000fe4000fffe1ff */
[----:B------:R-:W-:Y:S02]  /*68b0*/  @!UP0 UIMAD UR11, UR20, UR4, UR11 ;  /* 0x00000004140b82a4 */ /* 0x000fe4000f8e020b */
[----:B------:R-:W-:Y:S01]  /*68c0*/  @!UP0 UIMAD UR12, UR23, UR5, UR12 ;  /* 0x00000005170c82a4 */ /* 0x000fe2000f8e020c */
[----:B------:R-:W-:Y:S01]  /*68d0*/  @!P1 R2UR UR4, R0 ;  /* 0x00000000000492ca */ /* 0x000fe200000e0000 */
[----:B------:R-:W-:Y:S01]  /*68e0*/  VOTEU.ALL UP0, P1 ;  /* 0x0000000000ff7886 */ /* 0x000fe20000800000 */
[----:B------:R-:W-:Y:S01]  /*68f0*/  @!P1 R2UR UR5, R3 ;  /* 0x00000000030592ca */ /* 0x000fe200000e0000 */
[----:B------:R-:W-:Y:S10]  /*6900*/  UPLOP3.LUT UP1, UPT, UPT, UPT, UPT, 0x80, 0x8 ;  /* 0x000000000008789c */ /* 0x000ff40003f2f070 */
[----:B------:R-:W-:Y:S02]  /*6910*/  IMAD.U32 R5, RZ, RZ, UR4 ;  /* 0x00000004ff057e24 */ /* 0x000fe4000f8e00ff */
[----:B------:R-:W-:Y:S03]  /*6920*/  IMAD.U32 R4, RZ, RZ, UR5 ;  /* 0x00000005ff047e24 */ /* 0x000fe6000f8e00ff */
[----:B------:R-:W-:Y:S02]  /*6930*/  @!P1 R2UR UR5, R5 ;  /* 0x00000000050592ca */ /* 0x000fe400000e0000 */
[----:B------:R-:W-:Y:S11]  /*6940*/  @!P1 R2UR UR4, R4 ;  /* 0x00000000040492ca */ /* 0x000ff600000e0000 */
[----:B------:R-:W-:Y:S02]  /*6950*/  @!UPT UIADD3 URZ, UPT, UPT, URZ, URZ, URZ ;  /* 0x000000fffffff290 */ /* 0x000fe4000fffe0ff */
[----:B------:R1:W-:Y:S01]  /*6960*/  @!UP0 UTMALDG.4D.IM2COL [UR8], [UR4], UR6 ;  /* 0x00000008040083b4 */ /* 0x0003e20008058006 */
[----:B------:R1:W-:Y:S01]  /*6970*/  @!P1 SYNCS.ARRIVE.TRANS64.RED.A0TR RZ, [UR19+0x290], R2 ;  /* 0x00029002ffff99a7 */ /* 0x0003e20008300413 */
[----:B------:R-:W-:Y:S01]  /*6980*/  SYNCS.ARRIVE.TRANS64.RED.A1T0 RZ, [UR33], RZ ;  /* 0x000000ffffff79a7 */ /* 0x000fe20008100421 */
[----:B------:R-:W-:Y:S05]  /*6990*/  BRA.U UP3, `(.L_x_124) ;  /* 0xfffffff503587547 */ /* 0x000fea000b83ffff */
[----:B------:R-:W-:Y:S07]  /*69a0*/  MOV R0, UR19 ;  /* 0x0000001300007c02 */ /* 0x000fee0008000f00 */
.L_x_125:
[----:B--2---:R-:W-:-:S04]  /*69b0*/  SHF.L.U32 R3, R10, 0x1f, RZ ;  /* 0x0000001f0a037819 */ /* 0x004fc800000006ff */
[----:B------:R2:W4:Y:S03]  /*69c0*/  SYNCS.PHASECHK.TRANS64.TRYWAIT P0, [R0+URZ+0x298], R3 ;  /* 0x00029803000075a7 */ /* 0x00052600080011ff */
[----:B----4-:R-:W-:Y:S05]  /*69d0*/  @!P0 NANOSLEEP.SYNCS 0x989680 ;  /* 0x009896800000895d */ /* 0x010fea0003900000 */
[----:B------:R-:W4:Y:S02]  /*69e0*/  @!P0 SYNCS.PHASECHK.TRANS64 P0, [R0+URZ+0x298], R3 ;  /* 0x00029803000085a7 */ /* 0x000f2400080010ff */
[----:B-1-34-:R-:W-:Y:S05]  /*69f0*/  @P0 EXIT ;  /* 0x000000000000094d */ /* 0x01afea0003800000 */
[----:B------:R-:W-:Y:S05]  /*6a00*/  BRA `(.L_x_125) ;  /* 0xfffffffc00e87947 */ /* 0x000fea000383ffff */
.L_x_116:
[----:B------:R-:W-:-:S06]  /*6a10*/  UISETP.GE.AND UP0, UPT, UR18, 0x4, UPT ;  /* 0x000000041200788c */ /* 0x000fcc000bf06270 */
[----:B------:R-:W-:-:S13]  /*6a20*/  PLOP3.LUT P0, PT, PT, PT, UP0, 0x80, 0x8 ;  /* 0x000000000008781c */ /* 0x000fda0003f0f008 */
[----:B-1----:R-:W-:Y:S05]  /*6a30*/  @!P0 EXIT ;  /* 0x000000000000894d */ /* 0x002fea0003800000 */
[----:B------:R-:W1:Y:S08]  /*6a40*/  S2UR UR4, SR_CgaCtaId ;  /* 0x00000000000479c3 */ /* 0x000e700000008800 */
[----:B------:R-:W-:Y:S01]  /*6a50*/  BAR.SYNC.DEFER_BLOCKING 0x6, 0xa0 ;  /* 0x0182800000007b1d */ /* 0x000fe20000010000 */
[C---:B------:R-:W-:Y:S01]  /*6a60*/  IMAD.SHL.U32 R0, R142.reuse, 0x40, RZ ;  /* 0x000000408e007824 */ /* 0x040fe200078e00ff */
[C---:B------:R-:W-:Y:S01]  /*6a70*/  SHF.L.U32 R69, R142.reuse, 0x10, RZ ;  /* 0x000000108e457819 */ /* 0x040fe200000006ff */
[C---:B------:R-:W-:Y:S01]  /*6a80*/  IMAD.SHL.U32 R155, R142.reuse, 0x8, RZ ;  /* 0x000000088e9b7824 */ /* 0x040fe200078e00ff */
[----:B------:R-:W-:Y:S01]  /*6a90*/  CS2R R152, SRZ ;  /* 0x0000000000987805 */ /* 0x000fe2000001ff00 */
[----:B------:R-:W-:Y:S01]  /*6aa0*/  IMAD.SHL.U32 R3, R142, 0x10, RZ ;  /* 0x000000108e037824 */ /* 0x000fe200078e00ff */
[----:B------:R-:W-:Y:S01]  /*6ab0*/  UMOV UR44, 0x400 ;  /* 0x00000400002c7882 */ /* 0x000fe20000000000 */
[----:B------:R-:W-:Y:S01]  /*6ac0*/  LOP3.LUT R2, R0, 0x180, RZ, 0xc0, !PT ;  /* 0x0000018000027812 */ /* 0x000fe200078ec0ff */
[----:B------:R-:W2:Y:S01]  /*6ad0*/  LDC.64 R138, c[0x0][0x888] ;  /* 0x00022200ff8a7b82 */ /* 0x000ea20000000a00 */
[----:B------:R-:W-:Y:S01]  /*6ae0*/  IMAD.MOV.U32 R68, RZ, RZ, RZ ;  /* 0x000000ffff447224 */ /* 0x000fe200078e00ff */
[----:B------:R-:W-:Y:S01]  /*6af0*/  LOP3.LUT R69, R69, 0x600000, RZ, 0xc0, !PT ;  /* 0x0060000045457812 */ /* 0x000fe200078ec0ff */
[----:B------:R-:W-:Y:S01]  /*6b00*/  IMAD.MOV.U32 R143, RZ, RZ, RZ ;  /* 0x000000ffff8f7224 */ /* 0x000fe200078e00ff */
[----:B------:R-:W-:Y:S01]  /*6b10*/  LOP3.LUT R155, R2, 0x30, R155, 0xf8, !PT ;  /* 0x00000030029b7812 */ /* 0x000fe200078ef89b */
[----:B------:R-:W3:Y:S03]  /*6b20*/  LDCU UR50, c[0x0][0x370] ;  /* 0x00006e00ff3277ac */ /* 0x000ee60008000800 */
[----:B------:R-:W4:Y:S01]  /*6b30*/  LDC.64 R140, c[0x0][0x890] ;  /* 0x00022400ff8c7b82 */ /* 0x000f220000000a00 */
[----:B------:R-:W-:Y:S01]  /*6b40*/  LOP3.LUT R155, R155, 0x1e40, R0, 0xf8, !PT ;  /* 0x00001e409b9b7812 */ /* 0x000fe200078ef800 */
[----:B------:R-:W2:Y:S01]  /*6b50*/  LDCU UR42, c[0x0][0xb0c] ;  /* 0x00016180ff2a77ac */ /* 0x000ea20008000800 */
[----:B------:R-:W2:Y:S05]  /*6b60*/  LDCU UR38, c[0x0][0xb30] ;  /* 0x00016600ff2677ac */ /* 0x000eaa0008000800 */
[----:B------:R-:W2:Y:S01]  /*6b70*/  LDC.64 R136, c[0x0][0x8b0] ;  /* 0x00022c00ff887b82 */ /* 0x000ea20000000a00 */
[----:B-1----:R-:W-:Y:S01]  /*6b80*/  ULEA UR44, UR4, UR44, 0x18 ;  /* 0x0000002c042c7291 */ /* 0x002fe2000f8ec0ff */
[----:B------:R-:W1:Y:S06]  /*6b90*/  LDCU.64 UR4, c[0x0][0xa90] ;  /* 0x00015200ff0477ac */ /* 0x000e6c0008000a00 */
[----:B------:R-:W2:Y:S01]  /*6ba0*/  LDC.64 R134, c[0x0][0x8a8] ;  /* 0x00022a00ff867b82 */ /* 0x000ea20000000a00 */
[----:B------:R-:W-:Y:S01]  /*6bb0*/  VIADD R0, R155, UR44 ;  /* 0x0000002c9b007c36 */ /* 0x000fe20008000000 */
[----:B------:R-:W2:Y:S01]  /*6bc0*/  LDCU.64 UR60, c[0x0][0x888] ;  /* 0x00011100ff3c77ac */ /* 0x000ea20008000a00 */
[----:B------:R-:W3:Y:S01]  /*6bd0*/  LDS R4, [UR44+0x300] ;  /* 0x0003002cff047984 */ /* 0x000ee20008000800 */
[----:B------:R-:W2:Y:S01]  /*6be0*/  LDCU.64 UR40, c[0x0][0xb28] ;  /* 0x00016500ff2877ac */ /* 0x000ea20008000a00 */
[----:B------:R-:W2:Y:S01]  /*6bf0*/  LDCU.128 UR52, c[0x0][0xb10] ;  /* 0x00016200ff3477ac */ /* 0x000ea20008000c00 */
[----:B-1----:R-:W-:Y:S01]  /*6c00*/  IMAD.U32 R159, RZ, RZ, UR4 ;  /* 0x00000004ff9f7e24 */ /* 0x002fe2000f8e00ff */
[----:B------:R-:W-:Y:S01]  /*6c10*/  UIADD3 UR4, UPT, UPT, UR44, 0x2400, URZ ;  /* 0x000024002c047890 */ /* 0x000fe2000fffe0ff */
[----:B------:R-:W-:Y:S01]  /*6c20*/  IMAD.U32 R158, RZ, RZ, UR5 ;  /* 0x00000005ff9e7e24 */ /* 0x000fe2000f8e00ff */
[----:B------:R-:W1:Y:S04]  /*6c30*/  LDCU.128 UR56, c[0x0][0xa80] ;  /* 0x00015000ff3877ac */ /* 0x000e680008000c00 */
[----:B------:R-:W-:Y:S01]  /*6c40*/  MOV R164, UR4 ;  /* 0x0000000400a47c02 */ /* 0x000fe20008000f00 */
[----:B------:R-:W1:Y:S01]  /*6c50*/  LDCU UR49, c[0x0][0x374] ;  /* 0x00006e80ff3177ac */ /* 0x000e620008000800 */
[----:B------:R-:W-:Y:S01]  /*6c60*/  UIADD3 UR62, UPT, UPT, UR44, 0x400, URZ ;  /* 0x000004002c3e7890 */ /* 0x000fe2000fffe0ff */
[C---:B---3--:R-:W-:Y:S01]  /*6c70*/  VIADD R5, R4.reuse, 0x40 ;  /* 0x0000004004057836 */ /* 0x048fe20000000000 */
[----:B------:R-:W-:-:S04]  /*6c80*/  LOP3.LUT R4, R4, 0xffff, RZ, 0xc0, !PT ;  /* 0x0000ffff04047812 */ /* 0x000fc800078ec0ff */
[----:B------:R-:W-:-:S05]  /*6c90*/  LOP3.LUT R5, R5, 0xffff, RZ, 0xc0, !PT ;  /* 0x0000ffff05057812 */ /* 0x000fca00078ec0ff */
[----:B------:R3:W-:Y:S02]  /*6ca0*/  STL.64 [R1], R4 ;  /* 0x0000000401007387 */ /* 0x0007e40000100a00 */
[C---:B---3--:R-:W-:Y:S02]  /*6cb0*/  LOP3.LUT R5, R3.reuse, 0x20, RZ, 0xc0, !PT ;  /* 0x0000002003057812 */ /* 0x048fe400078ec0ff */
[----:B------:R-:W-:Y:S02]  /*6cc0*/  LOP3.LUT R3, R3, 0x40, RZ, 0xc0, !PT ;  /* 0x0000004003037812 */ /* 0x000fe400078ec0ff */
[--C-:B------:R-:W-:Y:S02]  /*6cd0*/  IADD3 R154, PT, PT, -R5, 0x400, R0.reuse ;  /* 0x00000400059a7810 */ /* 0x100fe40007ffe100 */
[----:B------:R-:W-:-:S03]  /*6ce0*/  IADD3 R163, PT, PT, -R3, 0x400, R0 ;  /* 0x0000040003a37810 */ /* 0x000fc60007ffe100 */
[----:B-12-4-:R-:W-:-:S07]  /*6cf0*/  IMAD.IADD R162, R154, 0x1, -R3 ;  /* 0x000000019aa27824 */ /* 0x016fce00078e0a03 */
.L_x_143:
[----:B------:R-:W-:Y:S04]  /*6d00*/  SHF.L.U32 R3, R152, 0x1f, RZ ;  /* 0x0000001f98037819 */ /* 0x000fe800000006ff */
[----:B-1----:R-:W1:Y:S02]  /*6d10*/  SYNCS.PHASECHK.TRANS64.TRYWAIT P0, [UR44+0x2b0], R3 ;  /* 0x0002b003ff0075a7 */ /* 0x002e64000800112c */
[----:B-12---:R-:W-:Y:S05]  /*6d20*/  @!P0 BRA `(.L_x_126) ;  /* 0x00000038005c8947 */ /* 0x006fea0003800000 */
.L_x_249:
[----:B------:R-:W-:Y:S01]  /*6d30*/  LEA R2, R68, UR43, 0x2 ;  /* 0x0000002b44027c11 */ /* 0x000fe2000f8e10ff */
        /* <DEDUP_REMOVED lines=9> */
[----:B------:R-:W-:Y:S09]  /*6dd0*/  UPRMT UR4, URZ, 0x654, UR4 ;  /* 0x00000654ff047896 */ /* 0x000ff20008000004 */
[----:B---3--:R-:W-:Y:S01]  /*6de0*/  SYNCS.ARRIVE.TRANS64.RED.A1T0 RZ, [UR4], RZ ;  /* 0x000000ffffff79a7 */ /* 0x008fe20008100404 */
[----:B------:R-:W5:Y:S01]  /*6df0*/  LDL R2, [R2] ;  /* 0x0000000002027983 */ /* 0x000f620000100800 */
[----:B--2---:R-:W-:Y:S11]  /*6e00*/  LOP3.LUT P0, RZ, R6, 0x1, RZ, 0xc0, !PT ;  /* 0x0000000106ff7812 */ /* 0x004ff6000780c0ff */
[----:B------:R-:W-:Y:S02]  /*6e10*/  @!UPT UIADD3 URZ, UPT, UPT, URZ, URZ, URZ ;  /* 0x000000fffffff290 */ /* 0x000fe4000fffe0ff */
[----:B------:R-:W-:Y:S01]  /*6e20*/  VOTEU.ANY UP1, P0 ;  /* 0x0000000000ff7886 */ /* 0x000fe20000020100 */
[----:B------:R-:W-:Y:S01]  /*6e30*/  PLOP3.LUT P0, PT, PT, PT, UP1, 0x80, 0x8 ;  /* 0x000000000008781c */ /* 0x000fe20003f0f018 */
[----:B------:R-:W-:Y:S11]  /*6e40*/  UP2UR UR48, UPR, URZ, 0x2 ;  /* 0x00000002ff307883 */ /* 0x000ff60008000000 */
[----:B------:R-:W-:Y:S01]  /*6e50*/  @!UPT UIADD3 URZ, UPT, UPT, URZ, URZ, URZ ;  /* 0x000000fffffff290 */ /* 0x000fe2000fffe0ff */
[----:B-1----:R-:W-:Y:S02]  /*6e60*/  @P0 MOV R3, R4 ;  /* 0x0000000400030202 */ /* 0x002fe40000000f00 */
[----:B------:R-:W-:Y:S02]  /*6e70*/  @P0 LOP3.LUT R0, R5, 0xffff, RZ, 0xc0, !PT ;  /* 0x0000ffff05000812 */ /* 0x000fe400078ec0ff */
[----:B------:R-:W-:Y:S02]  /*6e80*/  @P0 R2UR UR5, R3 ;  /* 0x00000000030502ca */ /* 0x000fe400000e0000 */
[----:B------:R-:W-:Y:S11]  /*6e90*/  @P0 R2UR UR4, R0 ;  /* 0x00000000000402ca */ /* 0x000ff600000e0000 */
[----:B------:R-:W-:Y:S02]  /*6ea0*/  @UP1 UMOV UR37, UR5 ;  /* 0x0000000500251c82 */ /* 0x000fe40008000000 */
[----:B------:R-:W-:Y:S01]  /*6eb0*/  @UP1 UMOV UR36, UR4 ;  /* 0x0000000400241c82 */ /* 0x000fe20008000000 */
[----:B------:R-:W-:Y:S05]  /*6ec0*/  BRA.U !UP0, `(.L_x_127) ;  /* 0x0000000108cc7547 */ /* 0x000fea000b800000 */
[----:B------:R-:W1:Y:S01]  /*6ed0*/  LDCU UR9, c[0x0][0xb20] ;  /* 0x00016400ff0977ac */ /* 0x000e620008000800 */
[----:B------:R-:W-:Y:S02]  /*6ee0*/  UIMAD.WIDE.U32 UR4, UR49, UR55, URZ ;  /* 0x00000037310472a5 */ /* 0x000fe4000f8e00ff */
[----:B------:R-:W-:Y:S02]  /*6ef0*/  UIMAD.WIDE.U32 UR6, UR50, UR52, URZ ;  /* 0x00000034320672a5 */ /* 0x000fe4000f8e00ff */
[----:B------:R-:W-:Y:S02]  /*6f00*/  UIMAD.WIDE.U32 UR10, UR36, UR55, URZ ;  /* 0x00000037240a72a5 */ /* 0x000fe4000f8e00ff */
[----:B------:R-:W-:Y:S02]  /*6f10*/  UISETP.NE.AND UP0, UPT, UR54, 0x1, UPT ;  /* 0x000000013600788c */ /* 0x000fe4000bf05270 */
[----:B------:R-:W-:Y:S02]  /*6f20*/  UISETP.NE.AND UP1, UPT, UR42, 0x1, UPT ;  /* 0x000000012a00788c */ /* 0x000fe4000bf25270 */
[----:B------:R-:W-:Y:S02]  /*6f30*/  UISETP.NE.AND UP2, UPT, UR39, 0x1, UPT ;  /* 0x000000012700788c */ /* 0x000fe4000bf45270 */
[----:B------:R-:W-:Y:S01]  /*6f40*/  UIMAD.WIDE.U32 UR12, UR37, UR52, URZ ;  /* 0x00000034250c72a5 */ /* 0x000fe2000f8e00ff */
[----:B------:R-:W-:Y:S01]  /*6f50*/  UMOV UR4, UR5 ;  /* 0x0000000500047c82 */ /* 0x000fe20008000000 */
[----:B------:R-:W-:Y:S01]  /*6f60*/  UMOV UR6, UR11 ;  /* 0x0000000b00067c82 */ /* 0x000fe20008000000 */
[----:B-1----:R-:W-:Y:S03]  /*6f70*/  USHF.R.U32.HI UR8, URZ, UR9, UR4 ;  /* 0x00000009ff087299 */ /* 0x002fe60008011604 */
[----:B------:R-:W-:Y:S02]  /*6f80*/  UMOV UR4, UR7 ;  /* 0x0000000700047c82 */ /* 0x000fe40008000000 */
[----:B------:R-:W-:Y:S02]  /*6f90*/  USHF.R.U32.HI UR5, URZ, UR53, UR4 ;  /* 0x00000035ff057299 */ /* 0x000fe40008011604 */
[----:B------:R-:W-:Y:S02]  /*6fa0*/  USEL UR4, UR49, UR8, !UP0 ;  /* 0x0000000831047287 */ /* 0x000fe4000c000000 */
[----:B------:R-:W-:Y:S02]  /*6fb0*/  USHF.R.U32.HI UR8, URZ, UR9, UR6 ;  /* 0x00000009ff087299 */ /* 0x000fe40008011606 */
[----:B------:R-:W-:Y:S02]  /*6fc0*/  UIMAD.WIDE.U32 UR6, UR4, UR40, URZ ;  /* 0x00000028040672a5 */ /* 0x000fe4000f8e00ff */
[----:B------:R-:W-:Y:S02]  /*6fd0*/  USEL UR9, UR50, UR5, !UP1 ;  /* 0x0000000532097287 */ /* 0x000fe4000c800000 */
[----:B------:R-:W-:Y:S02]  /*6fe0*/  USEL UR8, UR36, UR8, !UP0 ;  /* 0x0000000824087287 */ /* 0x000fe4000c000000 */
[----:B------:R-:W-:Y:S01]  /*6ff0*/  UIMAD.WIDE.U32 UR10, UR9, UR40, URZ ;  /* 0x00000028090a72a5 */ /* 0x000fe2000f8e00ff */
[----:B------:R-:W-:Y:S01]  /*7000*/  UMOV UR6, UR7 ;  /* 0x0000000700067c82 */ /* 0x000fe20008000000 */
[----:B------:R-:W-:Y:S01]  /*7010*/  UMOV UR5, UR13 ;  /* 0x0000000d00057c82 */ /* 0x000fe20008000000 */
[----:B------:R-:W-:Y:S02]  /*7020*/  @UP2 USHF.R.U32.HI UR4, URZ, UR41, UR6 ;  /* 0x00000029ff042299 */ /* 0x000fe40008011606 */
[----:B------:R-:W-:Y:S02]  /*7030*/  USHF.R.U32.HI UR5, URZ, UR53, UR5 ;  /* 0x00000035ff057299 */ /* 0x000fe40008011605 */
[----:B------:R-:W-:Y:S02]  /*7040*/  UIMAD UR4, UR39, UR4, URZ ;  /* 0x00000004270472a4 */ /* 0x000fe4000f8e02ff */
[----:B------:R-:W-:Y:S02]  /*7050*/  USEL UR5, UR37, UR5, !UP1 ;  /* 0x0000000525057287 */ /* 0x000fe4000c800000 */
[----:B------:R-:W-:Y:S01]  /*7060*/  UISETP.GE.AND UP0, UPT, UR8, UR4, UPT ;  /* 0x000000040800728c */ /* 0x000fe2000bf06270 */
[----:B------:R-:W-:Y:S01]  /*7070*/  UMOV UR6, UR11 ;  /* 0x0000000b00067c82 */ /* 0x000fe20008000000 */
[----:B------:R-:W-:Y:S02]  /*7080*/  UIMAD.WIDE.U32 UR10, UR8, UR40, URZ ;  /* 0x00000028080a72a5 */ /* 0x000fe4000f8e00ff */
[----:B------:R-:W-:Y:S04]  /*7090*/  @UP2 USHF.R.U32.HI UR9, URZ, UR41, UR6 ;  /* 0x00000029ff092299 */ /* 0x000fe80008011606 */
[----:B------:R-:W-:Y:S01]  /*70a0*/  UIMAD UR6, UR39, UR9, URZ ;  /* 0x00000009270672a4 */ /* 0x000fe2000f8e02ff */
[----:B------:R-:W-:Y:S03]  /*70b0*/  UMOV UR4, UR11 ;  /* 0x0000000b00047c82 */ /* 0x000fe60008000000 */
[----:B------:R-:W-:Y:S02]  /*70c0*/  UISETP.GE.OR UP0, UPT, UR5, UR6, UP0 ;  /* 0x000000060500728c */ /* 0x000fe40008706670 */
[----:B------:R-:W-:Y:S02]  /*70d0*/  USHF.R.U32.HI UR4, URZ, UR41, UR4 ;  /* 0x00000029ff047299 */ /* 0x000fe40008011604 */
[----:B------:R-:W-:Y:S02]  /*70e0*/  UIMAD.WIDE.U32 UR6, UR5, UR40, URZ ;  /* 0x00000028050672a5 */ /* 0x000fe4000f8e00ff */
[----:B------:R-:W-:Y:S02]  /*70f0*/  USEL UR11, UR8, UR4, !UP2 ;  /* 0x00000004080b7287 */ /* 0x000fe4000d000000 */
[----:B------:R-:W-:Y:S02]  /*7100*/  UIADD3 UR6, UPT, UPT, -UR5, URZ, URZ ;  /* 0x000000ff05067290 */ /* 0x000fe4000fffe1ff */
[----:B------:R-:W-:Y:S02]  /*7110*/  UIADD3 UR10, UPT, UPT, -UR11, URZ, URZ ;  /* 0x000000ff0b0a7290 */ /* 0x000fe4000fffe1ff */
[----:B------:R-:W-:Y:S02]  /*7120*/  UIMAD UR6, UR42, UR6, UR37 ;  /* 0x000000062a0672a4 */ /* 0x000fe4000f8e0225 */
[----:B------:R-:W-:Y:S01]  /*7130*/  UIMAD UR10, UR39, UR10, UR8 ;  /* 0x0000000a270a72a4 */ /* 0x000fe2000f8e0208 */
[----:B------:R-:W-:Y:S01]  /*7140*/  @!UP0 UMOV UR4, UR7 ;  /* 0x0000000700048c82 */ /* 0x000fe20008000000 */
[----:B------:R-:W-:Y:S02]  /*7150*/  UIADD3 UR7, UPT, UPT, -UR8, URZ, URZ ;  /* 0x000000ff08077290 */ /* 0x000fe4000fffe1ff */
[----:B------:R-:W-:Y:S04]  /*7160*/  @!UP0 USHF.R.U32.HI UR4, URZ, UR41, UR4 ;  /* 0x00000029ff048299 */ /* 0x000fe80008011604 */
[----:B------:R-:W-:Y:S04]  /*7170*/  @!UP0 USEL UR4, UR5, UR4, !UP2 ;  /* 0x0000000405048287 */ /* 0x000fe8000d000000 */
[----:B------:R-:W-:Y:S02]  /*7180*/  @!UP0 UIMAD UR9, UR9, UR10, UR4 ;  /* 0x0000000a090982a4 */ /* 0x000fe4000f8e0204 */
[----:B------:R-:W-:Y:S02]  /*7190*/  @!UP0 UIADD3 UR10, UPT, UPT, UR11, -UR4, URZ ;  /* 0x800000040b0a8290 */ /* 0x000fe4000fffe0ff */
[----:B------:R-:W-:Y:S02]  /*71a0*/  UIMAD UR4, UR54, UR7, UR36 ;  /* 0x00000007360472a4 */ /* 0x000fe4000f8e0224 */
[----:B------:R-:W-:Y:S03]  /*71b0*/  @!UP0 UIMAD UR8, UR10, UR39, UR5 ;  /* 0x000000270a0882a4 */ /* 0x000fe6000f8e0205 */
[----:B------:R-:W-:Y:S02]  /*71c0*/  @!UP0 UMOV UR5, UR9 ;  /* 0x0000000900058c82 */ /* 0x000fe40008000000 */
[----:B------:R-:W-:Y:S02]  /*71d0*/  UIMAD UR37, UR5, UR42, UR6 ;  /* 0x0000002a052572a4 */ /* 0x000fe4000f8e0206 */
[----:B------:R-:W-:Y:S11]  /*71e0*/  UIMAD UR36, UR8, UR54, UR4 ;  /* 0x00000036082472a4 */ /* 0x000ff6000f8e0204 */
[----:B------:R-:W-:Y:S01]  /*71f0*/  @!UPT UIADD3 URZ, UPT, UPT, URZ, URZ, URZ ;  /* 0x000000fffffff290 */ /* 0x000fe2000fffe0ff */
.L_x_127:
[----:B------:R-:W-:Y:S01]  /*7200*/  UISETP.NE.AND UP0, UPT, UR38, 0x1, UPT ;  /* 0x000000012600788c */ /* 0x000fe2000bf05270 */
[----:B------:R-:W-:Y:S04]  /*7210*/  @P0 SHF.R.U32.HI R4, RZ, 0x10, R5 ;  /* 0x00000010ff040819 */ /* 0x000fe80000011605 */
[----:B------:R-:W-:Y:S06]  /*7220*/  @P0 R2UR UR51, R4 ;  /* 0x00000000043302ca */ /* 0x000fec00000e0000 */
[----:B------:R-:W1:Y:S01]  /*7230*/  @!UP0 LDCU.128 UR12, c[0x0][0xb10] ;  /* 0x00016200ff0c87ac */ /* 0x000e620008000c00 */
[----:B------:R-:W2:Y:S01]  /*7240*/  @!UP0 LDCU UR5, c[0x0][0xb0c] ;  /* 0x00016180ff0587ac */ /* 0x000ea20008000800 */
[----:B------:R-:W3:Y:S01]  /*7250*/  @!UP0 LDCU UR10, c[0x0][0xb20] ;  /* 0x00016400ff0a87ac */ /* 0x000ee20008000800 */
[----:B-1----:R-:W-:Y:S02]  /*7260*/  UIMAD.WIDE.U32 UR8, UR37, UR12, URZ ;  /* 0x0000000c250872a5 */ /* 0x002fe4000f8e00ff */
[----:B------:R-:W-:Y:S02]  /*7270*/  UIMAD.WIDE.U32 UR6, UR36, UR15, URZ ;  /* 0x0000000f240672a5 */ /* 0x000fe4000f8e00ff */
[----:B------:R-:W-:Y:S03]  /*7280*/  @!UP0 UISETP.NE.AND UP1, UPT, UR14, 0x1, UPT ;  /* 0x000000010e00888c */ /* 0x000fe6000bf25270 */
[----:B------:R-:W-:Y:S01]  /*7290*/  @!UP0 UMOV UR4, UR9 ;  /* 0x0000000900048c82 */ /* 0x000fe20008000000 */
[----:B--2---:R-:W-:Y:S02]  /*72a0*/  @!UP0 UISETP.NE.AND UP2, UPT, UR5, 0x1, UPT ;  /* 0x000000010500888c */ /* 0x004fe4000bf45270 */
[----:B------:R-:W-:Y:S01]  /*72b0*/  @!UP0 USHF.R.U32.HI UR4, URZ, UR13, UR4 ;  /* 0x0000000dff048299 */ /* 0x000fe20008011604 */
[----:B------:R-:W-:Y:S02]  /*72c0*/  @!UP0 UMOV UR6, UR7 ;  /* 0x0000000700068c82 */ /* 0x000fe40008000000 */
[----:B---3--:R-:W-:Y:S02]  /*72d0*/  @!UP0 USHF.R.U32.HI UR6, URZ, UR10, UR6 ;  /* 0x0000000aff068299 */ /* 0x008fe40008011606 */
[----:B------:R-:W-:Y:S02]  /*72e0*/  @!UP0 USEL UR7, UR37, UR4, !UP2 ;  /* 0x0000000425078287 */ /* 0x000fe4000d000000 */
[----:B------:R-:W-:Y:S04]  /*72f0*/  @!UP0 USEL UR6, UR36, UR6, !UP1 ;  /* 0x0000000624068287 */ /* 0x000fe8000c800000 */
[----:B------:R-:W-:Y:S02]  /*7300*/  @!UP0 UIADD3 UR4, UPT, UPT, -UR7, UR6, URZ ;  /* 0x0000000607048290 */ /* 0x000fe4000fffe1ff */
[----:B------:R-:W-:Y:S02]  /*7310*/  @!UP0 UIADD3 UR6, UPT, UPT, UR7, -UR6, URZ ;  /* 0x8000000607068290 */ /* 0x000fe4000fffe0ff */
[----:B------:R-:W-:Y:S02]  /*7320*/  @!UP0 UIMAD UR37, UR4, UR5, UR37 ;  /* 0x00000005042582a4 */ /* 0x000fe4000f8e0225 */
[----:B------:R-:W-:Y:S02]  /*7330*/  @!UP0 UIMAD UR36, UR6, UR14, UR36 ;  /* 0x0000000e062482a4 */ /* 0x000fe4000f8e0224 */
[----:B------:R-:W-:Y:S09]  /*7340*/  ULOP3.LUT UP0, URZ, UR62, 0x1b0, URZ, 0xc0, !UPT ;  /* 0x000001b03eff7892 */ /* 0x000ff2000f80c0ff */
[----:B------:R-:W-:Y:S05]  /*7350*/  BRA.U !UP0, `(.L_x_128) ;  /* 0x0000000108407547 */ /* 0x000fea000b800000 */
[----:B------:R-:W1:Y:S01]  /*7360*/  LDCU.64 UR8, c[0x4][0x80] ;  /* 0x01001000ff0877ac */ /* 0x000e620008000a00 */
[----:B------:R-:W-:Y:S01]  /*7370*/  MOV R15, 0x0 ;  /* 0x00000000000f7802 */ /* 0x000fe20000000f00 */
[----:B------:R-:W-:Y:S02]  /*7380*/  HFMA2 R12, -RZ, RZ, 0, 5.9604644775390625e-08 ;  /* 0x00000001ff0c7431 */ /* 0x000fe400000001ff */
[----:B------:R-:W-:Y:S02]  /*7390*/  IMAD.MOV.U32 R8, RZ, RZ, 0x70 ;  /* 0x00000070ff087424 */ /* 0x000fe400078e00ff */
[----:B------:R-:W-:Y:S01]  /*73a0*/  IMAD.MOV.U32 R13, RZ, RZ, RZ ;  /* 0x000000ffff0d7224 */ /* 0x000fe200078e00ff */
[----:B------:R-:W2:Y:S01]  /*73b0*/  LDCU.64 UR6, c[0x4][0x88] ;  /* 0x01001100ff0677ac */ /* 0x000ea20008000a00 */
[----:B------:R-:W3:Y:S01]  /*73c0*/  LDC.64 R14, c[0x4][R15] ;  /* 0x010000000f0e7b82 */ /* 0x000ee20000000a00 */
[----:B------:R-:W4:Y:S01]  /*73d0*/  LDCU.64 UR4, c[0x4][0x8] ;  /* 0x01000100ff0477ac */ /* 0x000f220008000a00 */
[----:B-1----:R-:W-:Y:S01]  /*73e0*/  MOV R5, UR9 ;  /* 0x0000000900057c02 */ /* 0x002fe20008000f00 */
[----:B------:R-:W-:Y:S01]  /*73f0*/  IMAD.U32 R4, RZ, RZ, UR8 ;  /* 0x00000008ff047e24 */ /* 0x000fe2000f8e00ff */
[----:B--2---:R-:W-:Y:S01]  /*7400*/  MOV R7, UR7 ;  /* 0x0000000700077c02 */ /* 0x004fe20008000f00 */
[----:B------:R-:W-:Y:S01]  /*7410*/  IMAD.U32 R6, RZ, RZ, UR6 ;  /* 0x00000006ff067e24 */ /* 0x000fe2000f8e00ff */
[----:B----4-:R-:W-:Y:S01]  /*7420*/  MOV R11, UR5 ;  /* 0x00000005000b7c02 */ /* 0x010fe20008000f00 */
[----:B------:R-:W-:Y:S02]  /*7430*/  IMAD.U32 R10, RZ, RZ, UR4 ;  /* 0x00000004ff0a7e24 */ /* 0x000fe4000f8e00ff */
[----:B------:R-:W-:Y:S07]  /*7440*/  LEPC R20, `(.L_x_128) ;  /* 0x000000001014794e */ /* 0x000fee0000000000 */
[----:B---3-5:R-:W-:Y:S05]  /*7450*/  CALL.ABS.NOINC R14 ;  /* 0x000000000e007343 */ /* 0x028fea0003c00000 */
.L_x_128:
[----:B------:R-:W-:Y:S01]  /*7460*/  LOP3.LUT P0, RZ, R164, 0x1b0, RZ, 0xc0, !PT ;  /* 0x000001b0a4ff7812 */ /* 0x000fe2000780c0ff */
[----:B------:R-:W-:Y:S11]  /*7470*/  BSSY.RECONVERGENT B6, `(.L_x_129) ;  /* 0x0000013000067945 */ /* 0x000ff60003800200 */
[----:B------:R-:W-:Y:S01]  /*7480*/  @!UPT UIADD3 URZ, UPT, UPT, URZ, URZ, URZ ;  /* 0x000000fffffff290 */ /* 0x000fe2000fffe0ff */
[----:B------:R-:W-:Y:S05]  /*7490*/  @!P0 BRA `(.L_x_130) ;  /* 0x0000000000408947 */ /* 0x000fea0003800000 */
        /* <DEDUP_REMOVED lines=16> */
.L_x_130:
[----:B------:R-:W-:Y:S05]  /*75a0*/  BSYNC.RECONVERGENT B6 ;  /* 0x0000000000067941 */ /* 0x000fea0003800200 */
.L_x_129:
[----:B------:R-:W-:Y:S02]  /*75b0*/  R2UR UR4, R161 ;  /* 0x00000000a10472ca */ /* 0x000fe400000e0000 */
[----:B------:R-:W-:Y:S02]  /*75c0*/  ISETP.NE.U32.AND P3, PT, R140, RZ, PT ;  /* 0x000000ff8c00720c */ /* 0x000fe40003f65070 */
[----:B------:R-:W-:Y:S02]  /*75d0*/  ISETP.NE.U32.AND P4, PT, R136, RZ, PT ;  /* 0x000000ff8800720c */ /* 0x000fe40003f85070 */
[----:B------:R-:W-:Y:S02]  /*75e0*/  ISETP.NE.AND.EX P3, PT, R141, RZ, PT, P3 ;  /* 0x000000ff8d00720c */ /* 0x000fe40003f65330 */
[----:B------:R-:W-:Y:S02]  /*75f0*/  PLOP3.LUT P1, PT, PT, PT, PT, 0x8, 0x80 ;  /* 0x000000000080781c */ /* 0x000fe40003f2e170 */
[----:B------:R-:W-:Y:S03]  /*7600*/  ISETP.NE.AND.EX P4, PT, R137, RZ, PT, P4 ;  /* 0x000000ff8900720c */ /* 0x000fe60003f85340 */
[----:B------:R-:W-:Y:S06]  /*7610*/  UISETP.NE.AND UP1, UPT, UR4, URZ, UPT ;  /* 0x000000ff0400728c */ /* 0x000fec000bf25270 */
[----:B------:R-:W-:Y:S05]  /*7620*/  PLOP3.LUT P0, PT, PT, PT, UP1, 0x80, 0x8 ;  /* 0x000000000008781c */ /* 0x000fea0003f0f018 */
[----:B------:R-:W1:Y:S08]  /*7630*/  @UP1 LDCU.64 UR4, c[0x0][0x888] ;  /* 0x00011100ff0417ac */ /* 0x000e700008000a00 */
[----:B------:R-:W-:Y:S01]  /*7640*/  @P0 PLOP3.LUT P1, PT, P3, PT, PT, 0x80, 0x8 ;  /* 0x000000000008081c */ /* 0x000fe20001f2f070 */
[----:B-1----:R-:W-:Y:S04]  /*7650*/  @UP1 UISETP.NE.U32.AND UP0, UPT, UR4, URZ, UPT ;  /* 0x000000ff0400128c */ /* 0x002fe8000bf05070 */
[----:B------:R-:W-:Y:S04]  /*7660*/  @UP1 UISETP.NE.AND.EX UP0, UPT, UR5, URZ, UPT, UP0 ;  /* 0x000000ff0500128c */ /* 0x000fe8000bf05300 */
[----:B------:R-:W-:Y:S01]  /*7670*/  @UP1 USEL UR4, URZ, 0xffffffff, UP0 ;  /* 0xffffffffff041887 */ /* 0x000fe20008000000 */
[----:B------:R-:W-:Y:S11]  /*7680*/  @!P3 BRA `(.L_x_131) ;  /* 0x000000000030b947 */ /* 0x000ff60003800000 */
[----:B------:R-:W-:Y:S01]  /*7690*/  ISETP.NE.U32.AND P2, PT, R138, RZ, PT ;  /* 0x000000ff8a00720c */ /* 0x000fe20003f45070 */
[----:B------:R-:W1:Y:S01]  /*76a0*/  LDCU.64 UR6, c[0x0][0x358] ;  /* 0x00006b00ff0677ac */ /* 0x000e620008000a00 */
[----:B------:R-:W-:Y:S02]  /*76b0*/  IMAD.MOV.U32 R156, RZ, RZ, 0x1 ;  /* 0x00000001ff9c7424 */ /* 0x000fe400078e00ff */
[----:B------:R-:W-:Y:S11]  /*76c0*/  ISETP.NE.AND.EX P2, PT, R139, RZ, PT, P2 ;  /* 0x000000ff8b00720c */ /* 0x000ff60003f45320 */
[----:B------:R-:W-:Y:S02]  /*76d0*/  @!UPT UIADD3 URZ, UPT, UPT, URZ, URZ, URZ ;  /* 0x000000fffffff290 */ /* 0x000fe4000fffe0ff */
[----:B------:R-:W2:Y:S01]  /*76e0*/  @P2 LDC.64 R4, c[0x0][0x888] ;  /* 0x00022200ff042b82 */ /* 0x000ea20000000a00 */
[----:B------:R-:W-:Y:S04]  /*76f0*/  @P2 IMAD R0, R140, UR46, RZ ;  /* 0x0000002e8c002c24 */ /* 0x000fe8000f8e02ff */
[----:B--2---:R-:W-:Y:S04]  /*7700*/  @P2 IMAD.WIDE R4, R0, 0x4, R4 ;  /* 0x0000000400042825 */ /* 0x004fe800078e0204 */
[----:B------:R-:W-:Y:S01]  /*7710*/  HFMA2 R0, -RZ, RZ, 0, 5.9604644775390625e-08 ;  /* 0x00000001ff007431 */ /* 0x000fe200000001ff */
[----:B-1---5:R1:W5:Y:S04]  /*7720*/  @P2 LDG.E R71, desc[UR6][R4.64] ;  /* 0x0000000604472981 */ /* 0x022368000c1e1900 */
[----:B------:R-:W-:Y:S01]  /*7730*/  @!P2 PRMT R156, R0, 0x7610, R156 ;  /* 0x00007610009ca816 */ /* 0x000fe2000000009c */
[----:B-1----:R-:W2:Y:S06]  /*7740*/  @!P2 LDC R71, c[0x0][0x880] ;  /* 0x00022000ff47ab82 */ /* 0x002eac0000000800 */
.L_x_131:
[----:B------:R-:W-:Y:S05]  /*7750*/  @!P4 BRA `(.L_x_132) ;  /* 0x000000000024c947 */ /* 0x000fea0003800000 */
[----:B------:R-:W-:Y:S01]  /*7760*/  ISETP.NE.U32.AND P2, PT, R134, RZ, PT ;  /* 0x000000ff8600720c */ /* 0x000fe20003f45070 */
[----:B------:R-:W1:Y:S03]  /*7770*/  LDCU.64 UR6, c[0x0][0x358] ;  /* 0x00006b00ff0677ac */ /* 0x000e660008000a00 */
[----:B------:R-:W-:Y:S11]  /*7780*/  ISETP.NE.AND.EX P2, PT, R135, RZ, PT, P2 ;  /* 0x000000ff8700720c */ /* 0x000ff60003f45320 */
[----:B------:R-:W-:Y:S02]  /*7790*/  @!UPT UIADD3 URZ, UPT, UPT, URZ, URZ, URZ ;  /* 0x000000fffffff290 */ /* 0x000fe4000fffe0ff */
[----:B------:R-:W3:Y:S01]  /*77a0*/  @P2 LDC.64 R4, c[0x0][0x8a8] ;  /* 0x00022a00ff042b82 */ /* 0x000ee20000000a00 */
[----:B------:R-:W-:Y:S04]  /*77b0*/  @P2 IMAD R0, R136, UR46, RZ ;  /* 0x0000002e88002c24 */ /* 0x000fe8000f8e02ff */
[----:B---3--:R-:W-:Y:S05]  /*77c0*/  @P2 IMAD.WIDE R4, R0, 0x4, R4 ;  /* 0x0000000400042825 */ /* 0x008fea00078e0204 */
[----:B-1---5:R1:W5:Y:S02]  /*77d0*/  @P2 LDG.E R70, desc[UR6][R4.64] ;  /* 0x0000000604462981 */ /* 0x022364000c1e1900 */
[----:B-1----:R-:W3:Y:S02]  /*77e0*/  @!P2 LDC R70, c[0x0][0x8a0] ;  /* 0x00022800ff46ab82 */ /* 0x002ee40000000800 */
.L_x_132:
[----:B--2--5:R-:W-:Y:S01]  /*77f0*/  @P0 FSETP.NEU.AND P4, PT, R71, RZ, PT ;  /* 0x000000ff4700020b */ /* 0x024fe20003f8d000 */
[----:B------:R-:W-:Y:S01]  /*7800*/  IMAD.U32 R3, RZ, RZ, UR4 ;  /* 0x00000004ff037e24 */ /* 0x000fe2000f8e00ff */
[----:B------:R-:W-:Y:S01]  /*7810*/  @P0 LOP3.LUT P2, RZ, R156, 0xff, RZ, 0xc0, !PT ;  /* 0x000000ff9cff0812 */ /* 0x000fe2000784c0ff */
[----:B------:R-:W-:Y:S01]  /*7820*/  BSSY B1, `(.L_x_133) ;  /* 0x000003e000017945 */ /* 0x000fe20003800000 */
[----:B------:R-:W-:Y:S01]  /*7830*/  @P0 SEL R4, RZ, 0xffffffff, P4 ;  /* 0xffffffffff040807 */ /* 0x000fe20002000000 */
[----:B------:R-:W-:Y:S01]  /*7840*/  IMAD.IADD R64, R69, 0x1, R2 ;  /* 0x0000000145407824 */ /* 0x000fe200078e0202 */
[----:B------:R-:W-:Y:S02]  /*7850*/  LEA R165, R68, UR44, 0x3 ;  /* 0x0000002c44a57c11 */ /* 0x000fe4000f8e18ff */
[----:B------:R-:W-:Y:S02]  /*7860*/  CS2R R130, SRZ ;  /* 0x0000000000827805 */ /* 0x000fe4000001ff00 */
[----:B------:R-:W-:Y:S02]  /*7870*/  @P1 SEL R4, R3, R4, !P2 ;  /* 0x0000000403041207 */ /* 0x000fe40005000000 */
[----:B------:R-:W-:Y:S02]  /*7880*/  CS2R R128, SRZ ;  /* 0x0000000000807805 */ /* 0x000fe4000001ff00 */
[----:B------:R-:W-:Y:S02]  /*7890*/  SHF.L.U32 R0, R153, 0x1f, RZ ;  /* 0x0000001f99007819 */ /* 0x000fe400000006ff */
[----:B------:R-:W-:Y:S02]  /*78a0*/  CS2R R118, SRZ ;  /* 0x0000000000767805 */ /* 0x000fe4000001ff00 */
[----:B------:R-:W-:Y:S02]  /*78b0*/  @P0 LOP3.LUT R4, R4, 0x1, RZ, 0xc0, !PT ;  /* 0x0000000104040812 */ /* 0x000fe400078ec0ff */
[----:B------:R-:W-:Y:S02]  /*78c0*/  CS2R R116, SRZ ;  /* 0x0000000000747805 */ /* 0x000fe4000001ff00 */
[----:B------:R-:W-:Y:S02]  /*78d0*/  PLOP3.LUT P5, PT, PT, PT, PT, 0x8, 0x80 ;  /* 0x000000000080781c */ /* 0x000fe40003fae170 */
[----:B------:R-:W-:Y:S02]  /*78e0*/  CS2R R102, SRZ ;  /* 0x0000000000667805 */ /* 0x000fe4000001ff00 */
[----:B------:R-:W-:Y:S02]  /*78f0*/  ISETP.NE.U32.OR P1, PT, R4, 0x1, !P0 ;  /* 0x000000010400780c */ /* 0x000fe40004725470 */
[----:B------:R-:W-:Y:S02]  /*7900*/  CS2R R100, SRZ ;  /* 0x0000000000647805 */ /* 0x000fe4000001ff00 */
[----:B------:R-:W-:Y:S02]  /*7910*/  CS2R R86, SRZ ;  /* 0x0000000000567805 */ /* 0x000fe4000001ff00 */
[----:B------:R-:W-:Y:S07]  /*7920*/  CS2R R84, SRZ ;  /* 0x0000000000547805 */ /* 0x000fee000001ff00 */
[----:B------:R-:W-:Y:S04]  /*7930*/  @P1 SHF.L.U32 R5, R143, 0x1f, RZ ;  /* 0x0000001f8f051819 */ /* 0x000fe800000006ff */
[----:B------:R-:W1:Y:S01]  /*7940*/  @P1 SYNCS.PHASECHK.TRANS64.TRYWAIT P0, [UR44+0x290], R5 ;  /* 0x00029005ff0015a7 */ /* 0x000e62000800112c */
[----:B------:R2:W4:Y:S01]  /*7950*/  SYNCS.PHASECHK.TRANS64.TRYWAIT P4, [R165+URZ+0x2c0], R0 ;  /* 0x0002c000a50075a7 */ /* 0x00052200080811ff */
[----:B-1----:R-:W-:Y:S01]  /*7960*/  @P1 PLOP3.LUT P5, PT, P0, PT, PT, 0x8, 0x80 ;  /* 0x000000000080181c */ /* 0x002fe200007ae170 */
[----:B------:R-:W-:Y:S01]  /*7970*/  @!UPT UIADD3 URZ, UPT, UPT, URZ, URZ, URZ ;  /* 0x000000fffffff290 */ /* 0x000fe2000fffe0ff */
[----:B--2-4-:R-:W-:Y:S11]  /*7980*/  @!P1 BRA `(.L_x_134) ;  /* 0x00000000009c9947 */ /* 0x014ff60003800000 */
[----:B------:R-:W-:Y:S01]  /*7990*/  ISETP.NE.U32.AND P0, PT, RZ, UR60, PT ;  /* 0x0000003cff007c0c */ /* 0x000fe2000bf05070 */
[----:B------:R-:W-:Y:S01]  /*79a0*/  BSSY B0, `(.L_x_135) ;  /* 0x0000016000007945 */ /* 0x000fe20003800000 */
[----:B------:R-:W-:Y:S02]  /*79b0*/  FSETP.NEU.AND P2, PT, R71, RZ, PT ;  /* 0x000000ff4700720b */ /* 0x000fe40003f4d000 */
[----:B------:R-:W-:Y:S02]  /*79c0*/  CS2R R86, SRZ ;  /* 0x0000000000567805 */ /* 0x000fe4000001ff00 */
[----:B------:R-:W-:Y:S02]  /*79d0*/  ISETP.NE.AND.EX P0, PT, RZ, UR61, PT, P0 ;  /* 0x0000003dff007c0c */ /* 0x000fe4000bf05300 */
[----:B------:R-:W-:Y:S02]  /*79e0*/  CS2R R84, SRZ ;  /* 0x0000000000547805 */ /* 0x000fe4000001ff00 */
[----:B------:R-:W-:Y:S02]  /*79f0*/  LOP3.LUT P1, RZ, R156, 0xff, RZ, 0xc0, !PT ;  /* 0x000000ff9cff7812 */ /* 0x000fe4000782c0ff */
[----:B------:R-:W-:Y:S02]  /*7a00*/  CS2R R102, SRZ ;  /* 0x0000000000667805 */ /* 0x000fe4000001ff00 */
[----:B------:R-:W-:Y:S02]  /*7a10*/  SEL R2, RZ, 0xffffffff, P2 ;  /* 0xffffffffff027807 */ /* 0x000fe40001000000 */
[----:B------:R-:W-:Y:S02]  /*7a20*/  CS2R R100, SRZ ;  /* 0x0000000000647805 */ /* 0x000fe4000001ff00 */
[----:B------:R-:W-:Y:S02]  /*7a30*/  SEL R3, RZ, 0xffffffff, P0 ;  /* 0xffffffffff037807 */ /* 0x000fe40000000000 */
[----:B------:R-:W-:Y:S02]  /*7a40*/  CS2R R118, SRZ ;  /* 0x0000000000767805 */ /* 0x000fe4000001ff00 */
[----:B------:R-:W-:Y:S02]  /*7a50*/  CS2R R116, SRZ ;  /* 0x0000000000747805 */ /* 0x000fe4000001ff00 */
[----:B------:R-:W-:Y:S02]  /*7a60*/  CS2R R130, SRZ ;  /* 0x0000000000827805 */ /* 0x000fe4000001ff00 */
[----:B------:R-:W-:Y:S02]  /*7a70*/  @P3 SEL R2, R3, R2, !P1 ;  /* 0x0000000203023207 */ /* 0x000fe40004800000 */
[----:B------:R-:W-:Y:S02]  /*7a80*/  CS2R R128, SRZ ;  /* 0x0000000000807805 */ /* 0x000fe4000001ff00 */
[----:B------:R-:W-:Y:S04]  /*7a90*/  LOP3.LUT R2, R2, 0x1, RZ, 0xc0, !PT ;  /* 0x0000000102027812 */ /* 0x000fe800078ec0ff */
[----:B------:R-:W-:Y:S01]  /*7aa0*/  ISETP.NE.U32.AND P0, PT, R2, 0x1, PT ;  /* 0x000000010200780c */ /* 0x000fe20003f05070 */
[----:B------:R-:W-:Y:S01]  /*7ab0*/  @!UPT UIADD3 URZ, UPT, UPT, URZ, URZ, URZ ;  /* 0x000000fffffff290 */ /* 0x000fe2000fffe0ff */
[----:B------:R-:W-:Y:S11]  /*7ac0*/  @!P5 BRA `(.L_x_136) ;  /* 0x00000000000cd947 */ /* 0x000ff60003800000 */
[----:B------:R-:W-:Y:S04]  /*7ad0*/  SHF.L.U32 R3, R143, 0x1f, RZ ;  /* 0x0000001f8f037819 */ /* 0x000fe800000006ff */
[----:B------:R-:W1:Y:S02]  /*7ae0*/  SYNCS.PHASECHK.TRANS64.TRYWAIT P1, [UR44+0x290], R3 ;  /* 0x00029003ff0075a7 */ /* 0x000e64000802112c */
[----:B-1----:R-:W-:Y:S05]  /*7af0*/  @!P1 BRA `(.L_x_137) ;  /* 0x0000002c00009947 */ /* 0x002fea0003800000 */
.L_x_136:
[----:B------:R-:W-:Y:S05]  /*7b00*/  BSYNC B0 ;  /* 0x0000000000007941 */ /* 0x000fea0003800000 */
.L_x_135:
[----:B------:R2:W4:Y:S01]  /*7b10*/  @P0 LDS.128 R84, [R155+UR44+0x400] ;  /* 0x0004002c9b540984 */ /* 0x0005220008000c00 */
[----:B------:R-:W5:Y:S01]  /*7b20*/  S2UR UR5, SR_CgaCtaId ;  /* 0x00000000000579c3 */ /* 0x000f620000008800 */
[----:B------:R-:W-:Y:S01]  /*7b30*/  UIADD3 UR4, UPT, UPT, UR44, 0x298, URZ ;  /* 0x000002982c047890 */ /* 0x000fe2000fffe0ff */
[----:B------:R-:W-:Y:S01]  /*7b40*/  LOP3.LUT R143, R143, 0x1, RZ, 0x3c, !PT ;  /* 0x000000018f8f7812 */ /* 0x000fe200078e3cff */
[----:B------:R2:W1:Y:S04]  /*7b50*/  @P0 LDS.128 R100, [R154+0x10] ;  /* 0x000010009a640984 */ /* 0x0004680000000c00 */
[----:B------:R2:W1:Y:S04]  /*7b60*/  @P0 LDS.128 R116, [R163+0x20] ;  /* 0x00002000a3740984 */ /* 0x0004680000000c00 */
[----:B------:R2:W1:Y:S01]  /*7b70*/  @P0 LDS.128 R128, [R162+0x30] ;  /* 0x00003000a2800984 */ /* 0x0004620000000c00 */
[----:B------:R-:W-:Y:S01]  /*7b80*/  @!PT LDS RZ, [RZ] ;  /* 0x00000000fffff984 */ /* 0x000fe20000000800 */
[----:B------:R-:W-:Y:S01]  /*7b90*/  @!PT LDS RZ, [RZ] ;  /* 0x00000000fffff984 */ /* 0x000fe20000000800 */
[----:B------:R-:W-:Y:S01]  /*7ba0*/  @!PT LDS RZ, [RZ] ;  /* 0x00000000fffff984 */ /* 0x000fe20000000800 */
[----:B------:R-:W-:Y:S01]  /*7bb0*/  @!PT LDS RZ, [RZ] ;  /* 0x00000000fffff984 */ /* 0x000fe20000000800 */
[----:B------:R3:W-:Y:S06]  /*7bc0*/  MEMBAR.ALL.CTA ;  /* 0x0000000000007992 */ /* 0x0007ec0000008000 */
[----:B---3--:R-:W3:Y:S01]  /*7bd0*/  FENCE.VIEW.ASYNC.S ;  /* 0x00000000000073c6 */ /* 0x008ee20000000000 */
[----:B-----5:R-:W-:Y:S09]  /*7be0*/  UPRMT UR4, UR5, 0x654, UR4 ;  /* 0x0000065405047896 */ /* 0x020ff20008000004 */
[----:B---3--:R-:W-:Y:S03]  /*7bf0*/  SYNCS.ARRIVE.TRANS64.RED.A1T0 RZ, [UR4], RZ ;  /* 0x000000ffffff79a7 */ /* 0x008fe60008100404 */
.L_x_134:
[----:B------:R-:W-:Y:S05]  /*7c00*/  BSYNC B1 ;  /* 0x0000000000017941 */ /* 0x000fea0003800000 */
.L_x_133:
[----:B-1----:R-:W-:Y:S04]  /*7c10*/  SHF.R.U32.HI R2, RZ, 0x15, R64 ;  /* 0x00000015ff027819 */ /* 0x002fe80000011640 */
[----:B------:R-:W-:Y:S01]  /*7c20*/  LOP3.LUT P0, RZ, R2, 0x3, R157, 0x48, !PT ;  /* 0x0000000302ff7812 */ /* 0x000fe2000780489d */
[----:B------:R-:W-:Y:S01]  /*7c30*/  @!UPT UIADD3 URZ, UPT, UPT, URZ, URZ, URZ ;  /* 0x000000fffffff290 */ /* 0x000fe2000fffe0ff */
[----:B------:R-:W-:Y:S11]  /*7c40*/  @P4 BRA `(.L_x_138) ;  /* 0x0000000000084947 */ /* 0x000ff60003800000 */
[----:B------:R-:W1:Y:S02]  /*7c50*/  SYNCS.PHASECHK.TRANS64.TRYWAIT P1, [R165+URZ+0x2c0], R0 ;  /* 0x0002c000a50075a7 */ /* 0x000e6400080211ff */
[----:B-1----:R-:W-:Y:S05]  /*7c60*/  @!P1 BRA `(.L_x_139) ;  /* 0x0000002800bc9947 */ /* 0x002fea0003800000 */
.L_x_138:
[----:B------:R-:W-:Y:S05]  /*7c70*/  @!P0 BRA `(.L_x_140) ;  /* 0x0000000000408947 */ /* 0x000fea0003800000 */
[----:B------:R-:W1:Y:S01]  /*7c80*/  LDCU.64 UR8, c[0x4][0x70] ;  /* 0x01000e00ff0877ac */ /* 0x000e620008000a00 */
[----:B------:R-:W-:Y:S01]  /*7c90*/  MOV R3, 0x0 ;  /* 0x0000000000037802 */ /* 0x000fe20000000f00 */
[----:B------:R-:W-:Y:S02]  /*7ca0*/  HFMA2 R12, -RZ, RZ, 0, 5.9604644775390625e-08 ;  /* 0x00000001ff0c7431 */ /* 0x000fe400000001ff */
[----:B------:R-:W-:Y:S02]  /*7cb0*/  IMAD.MOV.U32 R8, RZ, RZ, 0x192 ;  /* 0x00000192ff087424 */ /* 0x000fe400078e00ff */
[----:B------:R-:W-:Y:S01]  /*7cc0*/  IMAD.MOV.U32 R13, RZ, RZ, RZ ;  /* 0x000000ffff0d7224 */ /* 0x000fe200078e00ff */
[----:B------:R-:W5:Y:S01]  /*7cd0*/  LDCU.64 UR6, c[0x4][0x78] ;  /* 0x01000f00ff0677ac */ /* 0x000f620008000a00 */
[----:B------:R-:W2:Y:S01]  /*7ce0*/  LDC.64 R2, c[0x4][R3] ;  /* 0x0100000003027b82 */ /* 0x000ea20000000a00 */
[----:B------:R-:W3:Y:S01]  /*7cf0*/  LDCU.64 UR4, c[0x4][0x10] ;  /* 0x01000200ff0477ac */ /* 0x000ee20008000a00 */
[----:B-1----:R-:W-:Y:S01]  /*7d00*/  MOV R5, UR9 ;  /* 0x0000000900057c02 */ /* 0x002fe20008000f00 */
[----:B------:R-:W-:Y:S01]  /*7d10*/  IMAD.U32 R4, RZ, RZ, UR8 ;  /* 0x00000008ff047e24 */ /* 0x000fe2000f8e00ff */
[----:B-----5:R-:W-:Y:S01]  /*7d20*/  MOV R7, UR7 ;  /* 0x0000000700077c02 */ /* 0x020fe20008000f00 */
[----:B------:R-:W-:Y:S01]  /*7d30*/  IMAD.U32 R6, RZ, RZ, UR6 ;  /* 0x00000006ff067e24 */ /* 0x000fe2000f8e00ff */
[----:B---3--:R-:W-:Y:S01]  /*7d40*/  MOV R11, UR5 ;  /* 0x00000005000b7c02 */ /* 0x008fe20008000f00 */
[----:B------:R-:W-:Y:S02]  /*7d50*/  IMAD.U32 R10, RZ, RZ, UR4 ;  /* 0x00000004ff0a7e24 */ /* 0x000fe4000f8e00ff */
[----:B------:R-:W-:Y:S07]  /*7d60*/  LEPC R20, `(.L_x_140) ;  /* 0x000000001014794e */ /* 0x000fee0000000000 */
[----:B--2-4-:R-:W-:Y:S05]  /*7d70*/  CALL.ABS.NOINC R2 ;  /* 0x0000000002007343 */ /* 0x014fea0003c00000 */
.L_x_140:
[----:B------:R-:W-:Y:S01]  /*7d80*/  LOP3.LUT P0, RZ, R142, 0x60, RZ, 0xc0, !PT ;  /* 0x000000608eff7812 */ /* 0x000fe2000780c0ff */
[----:B------:R-:W-:Y:S05]  /*7d90*/  WARPSYNC.ALL ;  /* 0x0000000000007948 */ /* 0x000fea0003800000 */
[----:B------:R-:W-:Y:S01]  /*7da0*/  R2UR UR4, R64 ;  /* 0x00000000400472ca */ /* 0x000fe200000e0000 */
[----:B------:R-:W-:Y:S01]  /*7db0*/  BSSY.RECONVERGENT B0, `(.L_x_141) ;  /* 0x000012e000007945 */ /* 0x000fe20003800200 */
[-C--:B----4-:R-:W-:Y:S02]  /*7dc0*/  F2FP.F16.E4M3.UNPACK_B R73, R84.reuse ;  /* 0x00000054ff49723e */ /* 0x090fe400020006ff */
[----:B------:R-:W-:Y:S02]  /*7dd0*/  F2FP.F16.E4M3.UNPACK_B R84, R84.H1 ;  /* 0x00000054ff54723e */ /* 0x000fe400030006ff */
[-C--:B------:R-:W-:Y:S01]  /*7de0*/  F2FP.F16.E4M3.UNPACK_B R77, R85.reuse ;  /* 0x00000055ff4d723e */ /* 0x080fe200020006ff */
[--C-:B------:R-:W-:Y:S01]  /*7df0*/  HADD2.F32 R72, -RZ, R73.reuse.H0_H0 ;  /* 0x20000049ff487230 */ /* 0x100fe20000004100 */
[----:B------:R-:W-:Y:S01]  /*7e00*/  F2FP.F16.E4M3.UNPACK_B R79, R85.H1 ;  /* 0x00000055ff4f723e */ /* 0x000fe200030006ff */
[----:B------:R-:W-:Y:S01]  /*7e10*/  HADD2.F32 R74, -RZ, R73.H1_H1 ;  /* 0x30000049ff4a7230 */ /* 0x000fe20000004100 */
[-C--:B------:R-:W-:Y:S01]  /*7e20*/  F2FP.F16.E4M3.UNPACK_B R81, R86.reuse ;  /* 0x00000056ff51723e */ /* 0x080fe200020006ff */
[--C-:B------:R-:W-:Y:S01]  /*7e30*/  HADD2.F32 R73, -RZ, R84.reuse.H0_H0 ;  /* 0x20000054ff497230 */ /* 0x100fe20000004100 */
[----:B------:R-:W-:Y:S01]  /*7e40*/  F2FP.F16.E4M3.UNPACK_B R83, R86.H1 ;  /* 0x00000056ff53723e */ /* 0x000fe200030006ff */
[----:B------:R-:W1:Y:S01]  /*7e50*/  LDTM.x64 R4, tmem[UR4] ;  /* 0x00000004000479ee */ /* 0x000e620008340000 */
[----:B------:R-:W-:Y:S01]  /*7e60*/  NOP ;  /* 0x0000000000007918 */ /* 0x000fe20000000000 */
[----:B------:R-:W-:Y:S01]  /*7e70*/  IADD3 R165, PT, PT, R165, 0x2d0, RZ ;  /* 0x000002d0a5a57810 */ /* 0x000fe20007ffe0ff */
[----:B------:R-:W-:Y:S01]  /*7e80*/  HADD2.F32 R76, -RZ, R84.H1_H1 ;  /* 0x30000054ff4c7230 */ /* 0x000fe20000004100 */
[-C--:B------:R-:W-:Y:S01]  /*7e90*/  F2FP.F16.E4M3.UNPACK_B R89, R100.reuse ;  /* 0x00000064ff59723e */ /* 0x080fe200020006ff */
[--C-:B------:R-:W-:Y:S01]  /*7ea0*/  HADD2.F32 R75, -RZ, R77.reuse.H0_H0 ;  /* 0x2000004dff4b7230 */ /* 0x100fe20000004100 */
[----:B------:R-:W-:Y:S01]  /*7eb0*/  LOP3.LUT R165, R165, 0xfefffff8, RZ, 0xc0, !PT ;  /* 0xfefffff8a5a57812 */ /* 0x000fe200078ec0ff */
[----:B------:R-:W-:Y:S01]  /*7ec0*/  HADD2.F32 R78, -RZ, R77.H1_H1 ;  /* 0x3000004dff4e7230 */ /* 0x000fe20000004100 */
[----:B------:R-:W-:Y:S01]  /*7ed0*/  F2FP.F16.E4M3.UNPACK_B R100, R100.H1 ;  /* 0x00000064ff64723e */ /* 0x000fe200030006ff */
[----:B------:R-:W-:Y:S01]  /*7ee0*/  HADD2.F32 R82, -RZ, R81.H1_H1 ;  /* 0x30000051ff527230 */ /* 0x000fe20000004100 */
[----:B-1----:R1:W-:Y:S01]  /*7ef0*/  SYNCS.ARRIVE.TRANS64.RED.A1T0 RZ, [R165+URZ], RZ ;  /* 0x000000ffa5ff79a7 */ /* 0x0023e200081004ff */
[----:B------:R-:W-:Y:S01]  /*7f00*/  HADD2.F32 R90, -RZ, R89.H1_H1 ;  /* 0x30000059ff5a7230 */ /* 0x000fe20000004100 */
[-C--:B------:R-:W-:Y:S01]  /*7f10*/  F2FP.F16.E4M3.UNPACK_B R85, R87.reuse ;  /* 0x00000057ff55723e */ /* 0x080fe200020006ff */
[--C-:B------:R-:W-:Y:S01]  /*7f20*/  HADD2.F32 R77, -RZ, R79.reuse.H0_H0 ;  /* 0x2000004fff4d7230 */ /* 0x100fe20000004100 */
[----:B------:R-:W-:Y:S01]  /*7f30*/  F2FP.F16.E4M3.UNPACK_B R87, R87.H1 ;  /* 0x00000057ff57723e */ /* 0x000fe200030006ff */
[----:B------:R-:W-:Y:S01]  /*7f40*/  HADD2.F32 R80, -RZ, R79.H1_H1 ;  /* 0x3000004fff507230 */ /* 0x000fe20000004100 */
[-C--:B------:R-:W-:Y:S01]  /*7f50*/  F2FP.F16.E4M3.UNPACK_B R93, R101.reuse ;  /* 0x00000065ff5d723e */ /* 0x080fe200020006ff */
[----:B------:R-:W-:Y:S01]  /*7f60*/  HADD2.F32 R79, -RZ, R81.H0_H0 ;  /* 0x20000051ff4f7230 */ /* 0x000fe20000004100 */
[----:B------:R-:W-:Y:S01]  /*7f70*/  F2FP.F16.E4M3.UNPACK_B R95, R101.H1 ;  /* 0x00000065ff5f723e */ /* 0x000fe200030006ff */
[----:B------:R-:W-:Y:S01]  /*7f80*/  HADD2.F32 R88, -RZ, R87.H1_H1 ;  /* 0x30000057ff587230 */ /* 0x000fe20000004100 */
[-C--:B------:R-:W-:Y:S01]  /*7f90*/  F2FP.F16.E4M3.UNPACK_B R97, R102.reuse ;  /* 0x00000066ff61723e */ /* 0x080fe200020006ff */
[--C-:B------:R-:W-:Y:S01]  /*7fa0*/  HADD2.F32 R91, -RZ, R93.reuse.H0_H0 ;  /* 0x2000005dff5b7230 */ /* 0x100fe20000004100 */
[----:B------:R-:W-:Y:S01]  /*7fb0*/  F2FP.F16.E4M3.UNPACK_B R99, R102.H1 ;  /* 0x00000066ff63723e */ /* 0x000fe200030006ff */
[----:B------:R-:W-:Y:S02]  /*7fc0*/  HADD2.F32 R94, -RZ, R93.H1_H1 ;  /* 0x3000005dff5e7230 */ /* 0x000fe40000004100 */
[C---:B---3--:R-:W-:Y:S01]  /*7fd0*/  FMUL R4, R70.reuse, R4 ;  /* 0x0000000446047220 */ /* 0x048fe20000400000 */
[C---:B------:R-:W-:Y:S01]  /*7fe0*/  FMUL R5, R70.reuse, R5 ;  /* 0x0000000546057220 */ /* 0x040fe20000400000 */
[C---:B------:R-:W-:Y:S01]  /*7ff0*/  FMUL R8, R70.reuse, R8 ;  /* 0x0000000846087220 */ /* 0x040fe20000400000 */
[C---:B------:R-:W-:Y:S01]  /*8000*/  FMUL R9, R70.reuse, R9 ;  /* 0x0000000946097220 */ /* 0x040fe20000400000 */
[C---:B------:R-:W-:Y:S01]  /*8010*/  FFMA R4, R71.reuse, R72, R4 ;  /* 0x0000004847047223 */ /* 0x040fe20000000004 */
[C---:B------:R-:W-:Y:S01]  /*8020*/  FFMA R5, R71.reuse, R74, R5 ;  /* 0x0000004a47057223 */ /* 0x040fe20000000005 */
[C---:B------:R-:W-:Y:S01]  /*8030*/  FMUL R12, R70.reuse, R12 ;  /* 0x0000000c460c7220 */ /* 0x040fe20000400000 */
[C---:B------:R-:W-:Y:S01]  /*8040*/  FMUL R13, R70.reuse, R13 ;  /* 0x0000000d460d7220 */ /* 0x040fe20000400000 */
[C---:B------:R-:W-:Y:S01]  /*8050*/  FMUL R0, R70.reuse, R16 ;  /* 0x0000001046007220 */ /* 0x040fe20000400000 */
[C---:B------:R-:W-:Y:S01]  /*8060*/  FMUL R2, R70.reuse, R17 ;  /* 0x0000001146027220 */ /* 0x040fe20000400000 */
[C---:B------:R-:W-:Y:S01]  /*8070*/  FMUL R16, R70.reuse, R20 ;  /* 0x0000001446107220 */ /* 0x040fe20000400000 */
[C---:B------:R-:W-:Y:S01]  /*8080*/  FMUL R17, R70.reuse, R21 ;  /* 0x0000001546117220 */ /* 0x040fe20000400000 */
[C---:B------:R-:W-:Y:S01]  /*8090*/  FMUL R20, R70.reuse, R24 ;  /* 0x0000001846147220 */ /* 0x040fe20000400000 */
[C---:B------:R-:W-:Y:S01]  /*80a0*/  FMUL R21, R70.reuse, R25 ;  /* 0x0000001946157220 */ /* 0x040fe20000400000 */
[----:B------:R-:W-:Y:S02]  /*80b0*/  HADD2.F32 R98, -RZ, R97.H1_H1 ;  /* 0x30000061ff627230 */ /* 0x000fe40000004100 */
        /* <DEDUP_REMOVED lines=13> */
[----:B------:R-:W-:Y:S01]  /*8190*/  F2FP.F16.E4M3.UNPACK_B R101, R103 ;  /* 0x00000067ff65723e */ /* 0x000fe200020006ff */
[C---:B------:R-:W-:Y:S01]  /*81a0*/  FMUL R49, R70.reuse, R53 ;  /* 0x0000003546317220 */ /* 0x040fe20000400000 */
[C---:B------:R-:W-:Y:S01]  /*81b0*/  FMUL R52, R70.reuse, R56 ;  /* 0x0000003846347220 */ /* 0x040fe20000400000 */
[----:B------:R-:W-:Y:S01]  /*81c0*/  F2FP.F16.E4M3.UNPACK_B R103, R103.H1 ;  /* 0x00000067ff67723e */ /* 0x000fe200030006ff */
[C---:B------:R-:W-:Y:S01]  /*81d0*/  FMUL R53, R70.reuse, R57 ;  /* 0x0000003946357220 */ /* 0x040fe20000400000 */
[----:B------:R-:W-:Y:S02]  /*81e0*/  HADD2.F32 R102, -RZ, R101.H1_H1 ;  /* 0x30000065ff667230 */ /* 0x000fe40000004100 */
[C---:B------:R-:W-:Y:S01]  /*81f0*/  FMUL R56, R70.reuse, R60 ;  /* 0x0000003c46387220 */ /* 0x040fe20000400000 */
[----:B------:R-:W-:Y:S01]  /*8200*/  F2FP.F16.E4M3.UNPACK_B R105, R116 ;  /* 0x00000074ff69723e */ /* 0x000fe200020006ff */
[C---:B------:R-:W-:Y:S01]  /*8210*/  FMUL R60, R70.reuse, R64 ;  /* 0x00000040463c7220 */ /* 0x040fe20000400000 */
[C---:B------:R-:W-:Y:S01]  /*8220*/  FMUL R57, R70.reuse, R61 ;  /* 0x0000003d46397220 */ /* 0x040fe20000400000 */
[----:B------:R-:W-:Y:S01]  /*8230*/  F2FP.F16.E4M3.UNPACK_B R107, R116.H1 ;  /* 0x00000074ff6b723e */ /* 0x000fe200030006ff */
[----:B------:R-:W-:Y:S02]  /*8240*/  HADD2.F32 R81, -RZ, R83.H0_H0 ;  /* 0x20000053ff517230 */ /* 0x000fe40000004100 */
[C---:B------:R-:W-:Y:S01]  /*8250*/  FMUL R61, R70.reuse, R65 ;  /* 0x00000041463d7220 */ /* 0x040fe20000400000 */
[----:B------:R-:W-:Y:S02]  /*8260*/  HADD2.F32 R106, -RZ, R105.H1_H1 ;  /* 0x30000069ff6a7230 */ /* 0x000fe40000004100 */
[C---:B------:R-:W-:Y:S01]  /*8270*/  FMUL R67, R70.reuse, R67 ;  /* 0x0000004346437220 */ /* 0x040fe20000400000 */
[----:B------:R-:W-:Y:S01]  /*8280*/  F2FP.F16.E4M3.UNPACK_B R109, R117 ;  /* 0x00000075ff6d723e */ /* 0x000fe200020006ff */
[C---:B------:R-:W-:Y:S01]  /*8290*/  FMUL R6, R70.reuse, R6 ;  /* 0x0000000646067220 */ /* 0x040fe20000400000 */
[C---:B------:R-:W-:Y:S01]  /*82a0*/  FMUL R7, R70.reuse, R7 ;  /* 0x0000000746077220 */ /* 0x040fe20000400000 */
[----:B------:R-:W-:Y:S01]  /*82b0*/  F2FP.F16.E4M3.UNPACK_B R111, R117.H1 ;  /* 0x00000075ff6f723e */ /* 0x000fe200030006ff */
[----:B------:R-:W-:Y:S02]  /*82c0*/  HADD2.F32 R84, -RZ, R83.H1_H1 ;  /* 0x30000053ff547230 */ /* 0x000fe40000004100 */
[C---:B------:R-:W-:Y:S01]  /*82d0*/  FFMA R6, R71.reuse, R73, R6 ;  /* 0x0000004947067223 */ /* 0x040fe20000000006 */
[C---:B------:R-:W-:Y:S01]  /*82e0*/  FFMA R7, R71.reuse, R76, R7 ;  /* 0x0000004c47077223 */ /* 0x040fe20000000007 */
[----:B------:R-:W-:Y:S01]  /*82f0*/  F2FP.F16.E4M3.UNPACK_B R113, R118 ;  /* 0x00000076ff71723e */ /* 0x000fe200020006ff */
[--C-:B------:R-:W-:Y:S02]  /*8300*/  HADD2.F32 R83, -RZ, R85.reuse.H0_H0 ;  /* 0x20000055ff537230 */ /* 0x100fe40000004100 */
[C---:B------:R-:W-:Y:S01]  /*8310*/  FFMA R8, R71.reuse, R75, R8 ;  /* 0x0000004b47087223 */ /* 0x040fe20000000008 */
[----:B------:R-:W-:Y:S01]  /*8320*/  FFMA R9, R71, R78, R9 ;  /* 0x0000004e47097223 */ /* 0x000fe20000000009 */
[----:B------:R-:W-:Y:S01]  /*8330*/  F2FP.F16.E4M3.UNPACK_B R115, R118.H1 ;  /* 0x00000076ff73723e */ /* 0x000fe200030006ff */
[----:B------:R-:W-:Y:S01]  /*8340*/  HADD2.F32 R85, -RZ, R85.H1_H1 ;  /* 0x30000055ff557230 */ /* 0x000fe20000004100 */
[----:B------:R-:W-:Y:S01]  /*8350*/  F2FP.SATFINITE.E4M3.F32.PACK_AB_MERGE_C R144, R7, R6, RZ ;  /* 0x000000060790723e */ /* 0x000fe200048070ff */
[----:B------:R-:W-:Y:S02]  /*8360*/  HADD2.F32 R110, -RZ, R109.H1_H1 ;  /* 0x3000006dff6e7230 */ /* 0x000fe40000004100 */
[C---:B------:R-:W-:Y:S01]  /*8370*/  FMUL R10, R70.reuse, R10 ;  /* 0x0000000a460a7220 */ /* 0x040fe20000400000 */
[----:B------:R-:W-:Y:S01]  /*8380*/  HADD2.F32 R114, -RZ, R113.H1_H1 ;  /* 0x30000071ff727230 */ /* 0x000fe20000004100 */
[----:B------:R-:W-:Y:S01]  /*8390*/  F2FP.SATFINITE.E4M3.F32.PACK_AB_MERGE_C R144, R5, R4, R144 ;  /* 0x000000040590723e */ /* 0x000fe20004807090 */
[C---:B------:R-:W-:Y:S01]  /*83a0*/  FMUL R11, R70.reuse, R11 ;  /* 0x0000000b460b7220 */ /* 0x040fe20000400000 */
[C---:B------:R-:W-:Y:S01]  /*83b0*/  FFMA R10, R71.reuse, R77, R10 ;  /* 0x0000004d470a7223 */ /* 0x040fe2000000000a */
[C---:B------:R-:W-:Y:S01]  /*83c0*/  FMUL R14, R70.reuse, R14 ;  /* 0x0000000e460e7220 */ /* 0x040fe20000400000 */
[C---:B------:R-:W-:Y:S01]  /*83d0*/  FMUL R15, R70.reuse, R15 ;  /* 0x0000000f460f7220 */ /* 0x040fe20000400000 */
[C---:B------:R-:W-:Y:S01]  /*83e0*/  FFMA R11, R71.reuse, R80, R11 ;  /* 0x00000050470b7223 */ /* 0x040fe2000000000b */
[----:B------:R-:W-:Y:S01]  /*83f0*/  F2FP.F16.E4M3.UNPACK_B R117, R119 ;  /* 0x00000077ff75723e */ /* 0x000fe200020006ff */
[----:B------:R-:W-:Y:S02]  /*8400*/  HADD2.F32 R86, -RZ, R87.H0_H0 ;  /* 0x20000057ff567230 */ /* 0x000fe40000004100 */
[C---:B------:R-:W-:Y:S01]  /*8410*/  FFMA R12, R71.reuse, R79, R12 ;  /* 0x0000004f470c7223 */ /* 0x040fe2000000000c */
[----:B------:R-:W-:Y:S01]  /*8420*/  FFMA R13, R71, R82, R13 ;  /* 0x00000052470d7223 */ /* 0x000fe2000000000d */
[----:B------:R-:W-:Y:S01]  /*8430*/  F2FP.F16.E4M3.UNPACK_B R119, R119.H1 ;  /* 0x00000077ff77723e */ /* 0x000fe200030006ff */
[----:B------:R-:W-:Y:S01]  /*8440*/  HADD2.F32 R87, -RZ, R89.H0_H0 ;  /* 0x20000059ff577230 */ /* 0x000fe20000004100 */
[----:B------:R-:W-:Y:S01]  /*8450*/  F2FP.SATFINITE.E4M3.F32.PACK_AB_MERGE_C R145, R11, R10, RZ ;  /* 0x0000000a0b91723e */ /* 0x000fe200048070ff */
[--C-:B------:R-:W-:Y:S02]  /*8460*/  HADD2.F32 R89, -RZ, R100.reuse.H0_H0 ;  /* 0x20000064ff597230 */ /* 0x100fe40000004100 */
[C---:B------:R-:W-:Y:S01]  /*8470*/  FFMA R14, R71.reuse, R81, R14 ;  /* 0x00000051470e7223 */ /* 0x040fe2000000000e */
[----:B------:R-:W-:Y:S01]  /*8480*/  FFMA R15, R71, R84, R15 ;  /* 0x00000054470f7223 */ /* 0x000fe2000000000f */
[----:B------:R-:W-:Y:S01]  /*8490*/  F2FP.SATFINITE.E4M3.F32.PACK_AB_MERGE_C R145, R9, R8, R145 ;  /* 0x000000080991723e */ /* 0x000fe20004807091 */
[C---:B------:R-:W-:Y:S01]  /*84a0*/  FFMA R0, R71.reuse, R83, R0 ;  /* 0x0000005347007223 */ /* 0x040fe20000000000 */
[----:B------:R-:W-:Y:S01]  /*84b0*/  FFMA R2, R71, R85, R2 ;  /* 0x0000005547027223 */ /* 0x000fe20000000002 */
[----:B------:R-:W-:Y:S01]  /*84c0*/  HADD2.F32 R92, -RZ, R100.H1_H1 ;  /* 0x30000064ff5c7230 */ /* 0x000fe20000004100 */
[----:B------:R-:W-:Y:S01]  /*84d0*/  F2FP.SATFINITE.E4M3.F32.PACK_AB_MERGE_C R146, R15, R14, RZ ;  /* 0x0000000e0f92723e */ /* 0x000fe200048070ff */
[----:B------:R-:W-:Y:S02]  /*84e0*/  HADD2.F32 R118, -RZ, R117.H1_H1 ;  /* 0x30000075ff767230 */ /* 0x000fe40000004100 */
[C---:B------:R-:W-:Y:S01]  /*84f0*/  FMUL R3, R70.reuse, R18 ;  /* 0x0000001246037220 */ /* 0x040fe20000400000 */
[C---:B------:R-:W-:Y:S01]  /*8500*/  FMUL R18, R70.reuse, R22 ;  /* 0x0000001646127220 */ /* 0x040fe20000400000 */
[----:B------:R-:W-:Y:S01]  /*8510*/  F2FP.SATFINITE.E4M3.F32.PACK_AB_MERGE_C R146, R13, R12, R146 ;  /* 0x0000000c0d92723e */ /* 0x000fe20004807092 */
[C---:B------:R-:W-:Y:S01]  /*8520*/  FMUL R19, R70.reuse, R19 ;  /* 0x0000001346137220 */ /* 0x040fe20000400000 */
[C---:B------:R-:W-:Y:S01]  /*8530*/  FFMA R3, R71.reuse, R86, R3 ;  /* 0x0000005647037223 */ /* 0x040fe20000000003 */
[--C-:B------:R-:W-:Y:S02]  /*8540*/  HADD2.F32 R93, -RZ, R95.reuse.H0_H0 ;  /* 0x2000005fff5d7230 */ /* 0x100fe40000004100 */
[----:B------:R-:W-:Y:S01]  /*8550*/  FMUL R23, R70, R23 ;  /* 0x0000001746177220 */ /* 0x000fe20000400000 */
[C---:B------:R-:W-:Y:S01]  /*8560*/  FFMA R19, R71.reuse, R88, R19 ;  /* 0x0000005847137223 */ /* 0x040fe20000000013 */
[----:B------:R-:W-:Y:S01]  /*8570*/  F2FP.F16.E4M3.UNPACK_B R121, R128 ;  /* 0x00000080ff79723e */ /* 0x000fe200020006ff */
[----:B------:R-:W-:Y:S02]  /*8580*/  HADD2.F32 R96, -RZ, R95.H1_H1 ;  /* 0x3000005fff607230 */ /* 0x000fe40000004100 */
[C---:B------:R-:W-:Y:S01]  /*8590*/  FFMA R16, R71.reuse, R87, R16 ;  /* 0x0000005747107223 */ /* 0x040fe20000000010 */
[C---:B------:R-:W-:Y:S01]  /*85a0*/  FFMA R17, R71.reuse, R90, R17 ;  /* 0x0000005a47117223 */ /* 0x040fe20000000011 */
[----:B------:R-:W-:Y:S01]  /*85b0*/  F2FP.F16.E4M3.UNPACK_B R123, R128.H1 ;  /* 0x00000080ff7b723e */ /* 0x000fe200030006ff */
[----:B------:R-:W-:Y:S02]  /*85c0*/  HADD2.F32 R95, -RZ, R97.H0_H0 ;  /* 0x20000061ff5f7230 */ /* 0x000fe40000004100 */
[----:B------:R-:W-:Y:S01]  /*85d0*/  FFMA R18, R71, R89, R18 ;  /* 0x0000005947127223 */ /* 0x000fe20000000012 */
[----:B------:R-:W-:Y:S01]  /*85e0*/  F2FP.SATFINITE.E4M3.F32.PACK_AB_MERGE_C R147, R19, R3, RZ ;  /* 0x000000031393723e */ /* 0x000fe200048070ff */
[C---:B------:R-:W-:Y:S01]  /*85f0*/  FFMA R23, R71.reuse, R92, R23 ;  /* 0x0000005c47177223 */ /* 0x040fe20000000017 */
[--C-:B------:R-:W-:Y:S02]  /*8600*/  HADD2.F32 R97, -RZ, R99.reuse.H0_H0 ;  /* 0x20000063ff617230 */ /* 0x100fe40000004100 */
[C---:B------:R-:W-:Y:S01]  /*8610*/  FFMA R20, R71.reuse, R91, R20 ;  /* 0x0000005b47147223 */ /* 0x040fe20000000014 */
[----:B------:R-:W-:Y:S01]  /*8620*/  F2FP.SATFINITE.E4M3.F32.PACK_AB_MERGE_C R147, R2, R0, R147 ;  /* 0x000000000293723e */ /* 0x000fe20004807093 */
[----:B------:R-:W-:Y:S01]  /*8630*/  FFMA R21, R71, R94, R21 ;  /* 0x0000005e47157223 */ /* 0x000fe20000000015 */
[----:B------:R-:W-:Y:S01]  /*8640*/  HADD2.F32 R100, -RZ, R99.H1_H1 ;  /* 0x30000063ff647230 */ /* 0x000fe20000004100 */
[----:B------:R-:W-:Y:S01]  /*8650*/  F2FP.SATFINITE.E4M3.F32.PACK_AB_MERGE_C R148, R23, R18, RZ ;  /* 0x000000121794723e */ /* 0x000fe200048070ff */
[----:B------:R-:W-:Y:S01]  /*8660*/  HADD2.F32 R99, -RZ, R101.H0_H0 ;  /* 0x20000065ff637230 */ /* 0x000fe20000004100 */
[----:B------:R1:W-:Y:S01]  /*8670*/  STS.128 [R155+UR44+0x2400], R144 ;  /* 0x002400909b007988 */ /* 0x0003e20008000c2c */
[----:B------:R-:W-:Y:S01]  /*8680*/  HADD2.F32 R122, -RZ, R121.H1_H1 ;  /* 0x30000079ff7a7230 */ /* 0x000fe20000004100 */
[----:B------:R-:W-:Y:S01]  /*8690*/  F2FP.SATFINITE.E4M3.F32.PACK_AB_MERGE_C R148, R17, R16, R148 ;  /* 0x000000101194723e */ /* 0x000fe20004807094 */
[C---:B------:R-:W-:Y:S01]  /*86a0*/  FMUL R22, R70.reuse, R26 ;  /* 0x0000001a46167220 */ /* 0x040fe20000400000 */
[C---:B------:R-:W-:Y:S01]  /*86b0*/  FMUL R27, R70.reuse, R27 ;  /* 0x0000001b461b7220 */ /* 0x040fe20000400000 */
[C---:B------:R-:W-:Y:S01]  /*86c0*/  FMUL R26, R70.reuse, R30 ;  /* 0x0000001e461a7220 */ /* 0x040fe20000400000 */
[C---:B------:R-:W-:Y:S01]  /*86d0*/  FMUL R31, R70.reuse, R31 ;  /* 0x0000001f461f7220 */ /* 0x040fe20000400000 */
        /* <DEDUP_REMOVED lines=9> */
[C---:B------:R-:W-:Y:S01]  /*8770*/  FFMA R26, R71.reuse, R97, R26 ;  /* 0x00000061471a7223 */ /* 0x040fe2000000001a */
[----:B------:R-:W-:Y:S02]  /*8780*/  HADD2.F32 R103, -RZ, R105.H0_H0 ;  /* 0x20000069ff677230 */ /* 0x000fe40000004100 */
[----:B------:R-:W-:Y:S01]  /*8790*/  FFMA R31, R71, R100, R31 ;  /* 0x00000064471f7223 */ /* 0x000fe2000000001f */
[----:B------:R-:W-:Y:S01]  /*87a0*/  F2FP.SATFINITE.E4M3.F32.PACK_AB_MERGE_C R149, R21, R20, R149 ;  /* 0x000000141595723e */ /* 0x000fe20004807095 */
[C---:B------:R-:W-:Y:S01]  /*87b0*/  FFMA R28, R71.reuse, R99, R28 ;  /* 0x00000063471c7223 */ /* 0x040fe2000000001c */
[----:B------:R-:W-:Y:S01]  /*87c0*/  FFMA R29, R71, R102, R29 ;  /* 0x00000066471d7223 */ /* 0x000fe2000000001d */
[----:B------:R-:W-:Y:S01]  /*87d0*/  HADD2.F32 R105, -RZ, R107.H0_H0 ;  /* 0x2000006bff697230 */ /* 0x000fe20000004100 */
[----:B------:R-:W-:Y:S01]  /*87e0*/  F2FP.SATFINITE.E4M3.F32.PACK_AB_MERGE_C R150, R31, R26, RZ ;  /* 0x0000001a1f96723e */ /* 0x000fe200048070ff */
[----:B------:R-:W-:Y:S02]  /*87f0*/  HADD2.F32 R126, -RZ, R125.H1_H1 ;  /* 0x3000007dff7e7230 */ /* 0x000fe40000004100 */
[C---:B------:R-:W-:Y:S01]  /*8800*/  FMUL R30, R70.reuse, R34 ;  /* 0x00000022461e7220 */ /* 0x040fe20000400000 */
[C---:B------:R-:W-:Y:S01]  /*8810*/  FMUL R35, R70.reuse, R35 ;  /* 0x0000002346237220 */ /* 0x040fe20000400000 */
[----:B------:R-:W-:Y:S01]  /*8820*/  F2FP.SATFINITE.E4M3.F32.PACK_AB_MERGE_C R150, R25, R24, R150 ;  /* 0x000000181996723e */ /* 0x000fe20004807096 */
[----:B------:R-:W-:Y:S02]  /*8830*/  HADD2.F32 R108, -RZ, R107.H1_H1 ;  /* 0x3000006bff6c7230 */ /* 0x000fe40000004100 */
[C---:B------:R-:W-:Y:S01]  /*8840*/  FFMA R30, R71.reuse, R101, R30 ;  /* 0x00000065471e7223 */ /* 0x040fe2000000001e */
[----:B------:R-:W-:Y:S02]  /*8850*/  HADD2.F32 R107, -RZ, R109.H0_H0 ;  /* 0x2000006dff6b7230 */ /* 0x000fe40000004100 */
[C---:B------:R-:W-:Y:S01]  /*8860*/  FFMA R35, R71.reuse, R104, R35 ;  /* 0x0000006847237223 */ /* 0x040fe20000000023 */
[C---:B------:R-:W-:Y:S01]  /*8870*/  FFMA R32, R71.reuse, R103, R32 ;  /* 0x0000006747207223 */ /* 0x040fe20000000020 */
[----:B------:R-:W-:Y:S01]  /*8880*/  FFMA R33, R71, R106, R33 ;  /* 0x0000006a47217223 */ /* 0x000fe20000000021 */
[----:B------:R-:W-:Y:S01]  /*8890*/  F2FP.F16.E4M3.UNPACK_B R129, R130 ;  /* 0x00000082ff81723e */ /* 0x000fe200020006ff */
[C---:B------:R-:W-:Y:S01]  /*88a0*/  FMUL R34, R70.reuse, R38 ;  /* 0x0000002646227220 */ /* 0x040fe20000400000 */
[----:B------:R-:W-:Y:S01]  /*88b0*/  F2FP.SATFINITE.E4M3.F32.PACK_AB_MERGE_C R151, R35, R30, RZ ;  /* 0x0000001e2397723e */ /* 0x000fe200048070ff */
[C---:B------:R-:W-:Y:S01]  /*88c0*/  FMUL R39, R70.reuse, R39 ;  /* 0x0000002746277220 */ /* 0x040fe20000400000 */
[--C-:B------:R-:W-:Y:S02]  /*88d0*/  HADD2.F32 R109, -RZ, R111.reuse.H0_H0 ;  /* 0x2000006fff6d7230 */ /* 0x100fe40000004100 */
[----:B------:R-:W-:Y:S01]  /*88e0*/  FFMA R34, R71, R105, R34 ;  /* 0x0000006947227223 */ /* 0x000fe20000000022 */
[----:B------:R-:W-:Y:S01]  /*88f0*/  F2FP.SATFINITE.E4M3.F32.PACK_AB_MERGE_C R151, R29, R28, R151 ;  /* 0x0000001c1d97723e */ /* 0x000fe20004807097 */
[C---:B------:R-:W-:Y:S01]  /*8900*/  FFMA R39, R71.reuse, R108, R39 ;  /* 0x0000006c47277223 */ /* 0x040fe20000000027 */
[----:B------:R-:W-:Y:S02]  /*8910*/  HADD2.F32 R112, -RZ, R111.H1_H1 ;  /* 0x3000006fff707230 */ /* 0x000fe40000004100 */
[C---:B------:R-:W-:Y:S01]  /*8920*/  FFMA R36, R71.reuse, R107, R36 ;  /* 0x0000006b47247223 */ /* 0x040fe20000000024 */
[----:B------:R-:W-:Y:S01]  /*8930*/  FFMA R37, R71, R110, R37 ;  /* 0x0000006e47257223 */ /* 0x000fe20000000025 */
[----:B------:R-:W-:Y:S01]  /*8940*/  F2FP.F16.E4M3.UNPACK_B R132, R130.H1 ;  /* 0x00000082ff84723e */ /* 0x000fe200030006ff */
[----:B------:R-:W-:Y:S01]  /*8950*/  HADD2.F32 R111, -RZ, R113.H0_H0 ;  /* 0x20000071ff6f7230 */ /* 0x000fe20000004100 */
[----:B------:R1:W-:Y:S01]  /*8960*/  STS.128 [R154+0x2010], R148 ;  /* 0x002010949a007388 */ /* 0x0003e20000000c00 */
[----:B------:R-:W-:Y:S01]  /*8970*/  F2FP.SATFINITE.E4M3.F32.PACK_AB_MERGE_C R88, R39, R34, RZ ;  /* 0x000000222758723e */ /* 0x000fe200048070ff */
[----:B------:R-:W-:Y:S02]  /*8980*/  HADD2.F32 R130, -RZ, R129.H1_H1 ;  /* 0x30000081ff827230 */ /* 0x000fe40000004100 */
[C---:B------:R-:W-:Y:S01]  /*8990*/  FMUL R38, R70.reuse, R42 ;  /* 0x0000002a46267220 */ /* 0x040fe20000400000 */
[C---:B------:R-:W-:Y:S01]  /*89a0*/  FMUL R43, R70.reuse, R43 ;  /* 0x0000002b462b7220 */ /* 0x040fe20000400000 */
[--C-:B------:R-:W-:Y:S01]  /*89b0*/  HADD2.F32 R113, -RZ, R115.reuse.H0_H0 ;  /* 0x20000073ff717230 */ /* 0x100fe20000004100 */
[----:B------:R-:W-:Y:S01]  /*89c0*/  F2FP.SATFINITE.E4M3.F32.PACK_AB_MERGE_C R88, R33, R32, R88 ;  /* 0x000000202158723e */ /* 0x000fe20004807058 */
[C---:B------:R-:W-:Y:S01]  /*89d0*/  FFMA R38, R71.reuse, R109, R38 ;  /* 0x0000006d47267223 */ /* 0x040fe20000000026 */
[C---:B------:R-:W-:Y:S01]  /*89e0*/  FFMA R43, R71.reuse, R112, R43 ;  /* 0x00000070472b7223 */ /* 0x040fe2000000002b */
[C---:B------:R-:W-:Y:S01]  /*89f0*/  FFMA R40, R71.reuse, R111, R40 ;  /* 0x0000006f47287223 */ /* 0x040fe20000000028 */
[----:B------:R-:W-:Y:S01]  /*8a00*/  FFMA R41, R71, R114, R41 ;  /* 0x0000007247297223 */ /* 0x000fe20000000029 */
[----:B------:R-:W-:Y:S01]  /*8a10*/  F2FP.F16.E4M3.UNPACK_B R133, R131 ;  /* 0x00000083ff85723e */ /* 0x000fe200020006ff */
[----:B------:R-:W-:Y:S01]  /*8a20*/  HADD2.F32 R116, -RZ, R115.H1_H1 ;  /* 0x30000073ff747230 */ /* 0x000fe20000004100 */
[----:B------:R-:W-:Y:S01]  /*8a30*/  F2FP.SATFINITE.E4M3.F32.PACK_AB_MERGE_C R65, R43, R38, RZ ;  /* 0x000000262b41723e */ /* 0x000fe200048070ff */
[----:B------:R-:W-:Y:S02]  /*8a40*/  HADD2.F32 R115, -RZ, R117.H0_H0 ;  /* 0x20000075ff737230 */ /* 0x000fe40000004100 */
[C---:B------:R-:W-:Y:S01]  /*8a50*/  FMUL R42, R70.reuse, R46 ;  /* 0x0000002e462a7220 */ /* 0x040fe20000400000 */
[--C-:B------:R-:W-:Y:S01]  /*8a60*/  HADD2.F32 R73, -RZ, R133.reuse.H0_H0 ;  /* 0x20000085ff497230 */ /* 0x100fe20000004100 */
[----:B------:R-:W-:Y:S01]  /*8a70*/  F2FP.SATFINITE.E4M3.F32.PACK_AB_MERGE_C R89, R37, R36, R65 ;  /* 0x000000242559723e */ /* 0x000fe20004807041 */
[----:B------:R-:W-:Y:S02]  /*8a80*/  HADD2.F32 R72, -RZ, R133.H1_H1 ;  /* 0x30000085ff487230 */ /* 0x000fe40000004100 */
[C---:B------:R-:W-:Y:S01]  /*8a90*/  FFMA R42, R71.reuse, R113, R42 ;  /* 0x00000071472a7223 */ /* 0x040fe2000000002a */
[C---:B------:R-:W-:Y:S01]  /*8aa0*/  FMUL R47, R70.reuse, R47 ;  /* 0x0000002f462f7220 */ /* 0x040fe20000400000 */
[--C-:B------:R-:W-:Y:S02]  /*8ab0*/  HADD2.F32 R117, -RZ, R119.reuse.H0_H0 ;  /* 0x20000077ff757230 */ /* 0x100fe40000004100 */
[C---:B------:R-:W-:Y:S01]  /*8ac0*/  FMUL R46, R70.reuse, R50 ;  /* 0x00000032462e7220 */ /* 0x040fe20000400000 */
[----:B------:R-:W-:Y:S02]  /*8ad0*/  HADD2.F32 R120, -RZ, R119.H1_H1 ;  /* 0x30000077ff787230 */ /* 0x000fe40000004100 */
[C---:B------:R-:W-:Y:S01]  /*8ae0*/  FFMA R47, R71.reuse, R116, R47 ;  /* 0x00000074472f7223 */ /* 0x040fe2000000002f */
[C---:B------:R-:W-:Y:S01]  /*8af0*/  FFMA R44, R71.reuse, R115, R44 ;  /* 0x00000073472c7223 */ /* 0x040fe2000000002c */
[----:B------:R-:W-:Y:S02]  /*8b00*/  HADD2.F32 R119, -RZ, R121.H0_H0 ;  /* 0x20000079ff777230 */ /* 0x000fe40000004100 */
[C---:B------:R-:W-:Y:S01]  /*8b10*/  FMUL R51, R70.reuse, R51 ;  /* 0x0000003346337220 */ /* 0x040fe20000400000 */
[C---:B------:R-:W-:Y:S01]  /*8b20*/  FFMA R45, R71.reuse, R118, R45 ;  /* 0x00000076472d7223 */ /* 0x040fe2000000002d */
[--C-:B------:R-:W-:Y:S02]  /*8b30*/  HADD2.F32 R121, -RZ, R123.reuse.H0_H0 ;  /* 0x2000007bff797230 */ /* 0x100fe40000004100 */
[C---:B------:R-:W-:Y:S01]  /*8b40*/  FFMA R46, R71.reuse, R117, R46 ;  /* 0x00000075472e7223 */ /* 0x040fe2000000002e */
[----:B------:R-:W-:Y:S02]  /*8b50*/  HADD2.F32 R124, -RZ, R123.H1_H1 ;  /* 0x3000007bff7c7230 */ /* 0x000fe40000004100 */
[C---:B------:R-:W-:Y:S01]  /*8b60*/  FMUL R50, R70.reuse, R54 ;  /* 0x0000003646327220 */ /* 0x040fe20000400000 */
[----:B------:R-:W-:Y:S02]  /*8b70*/  HADD2.F32 R123, -RZ, R125.H0_H0 ;  /* 0x2000007dff7b7230 */ /* 0x000fe40000004100 */
[C---:B------:R-:W-:Y:S01]  /*8b80*/  FFMA R51, R71.reuse, R120, R51 ;  /* 0x0000007847337223 */ /* 0x040fe20000000033 */
[C---:B------:R-:W-:Y:S01]  /*8b90*/  FMUL R55, R70.reuse, R55 ;  /* 0x0000003746377220 */ /* 0x040fe20000400000 */
[C---:B------:R-:W-:Y:S01]  /*8ba0*/  FFMA R48, R71.reuse, R119, R48 ;  /* 0x0000007747307223 */ /* 0x040fe20000000030 */
        /* <DEDUP_REMOVED lines=9> */
[----:B------:R-:W-:Y:S01]  /*8c40*/  F2FP.F16.E4M3.UNPACK_B R131, R131.H1 ;  /* 0x00000083ff83723e */ /* 0x000fe200030006ff */
[C---:B------:R-:W-:Y:S01]  /*8c50*/  FFMA R53, R71.reuse, R126, R53 ;  /* 0x0000007e47357223 */ /* 0x040fe20000000035 */
[--C-:B------:R-:W-:Y:S02]  /*8c60*/  HADD2.F32 R129, -RZ, R132.reuse.H0_H0 ;  /* 0x20000084ff817230 */ /* 0x100fe40000004100 */
[C---:B------:R-:W-:Y:S01]  /*8c70*/  FFMA R54, R71.reuse, R125, R54 ;  /* 0x0000007d47367223 */ /* 0x040fe20000000036 */
[----:B------:R-:W-:Y:S02]  /*8c80*/  HADD2.F32 R132, -RZ, R132.H1_H1 ;  /* 0x30000084ff847230 */ /* 0x000fe40000004100 */
[C---:B------:R-:W-:Y:S01]  /*8c90*/  FMUL R58, R70.reuse, R62 ;  /* 0x0000003e463a7220 */ /* 0x040fe20000400000 */
[C---:B------:R-:W-:Y:S01]  /*8ca0*/  FFMA R59, R71.reuse, R128, R59 ;  /* 0x00000080473b7223 */ /* 0x040fe2000000003b */
[C---:B------:R-:W-:Y:S01]  /*8cb0*/  FMUL R63, R70.reuse, R63 ;  /* 0x0000003f463f7220 */ /* 0x040fe20000400000 */
[C---:B------:R-:W-:Y:S01]  /*8cc0*/  FFMA R56, R71.reuse, R127, R56 ;  /* 0x0000007f47387223 */ /* 0x040fe20000000038 */
[C---:B------:R-:W-:Y:S01]  /*8cd0*/  FFMA R57, R71.reuse, R130, R57 ;  /* 0x0000008247397223 */ /* 0x040fe20000000039 */
[--C-:B------:R-:W-:Y:S02]  /*8ce0*/  HADD2.F32 R75, -RZ, R131.reuse.H0_H0 ;  /* 0x20000083ff4b7230 */ /* 0x100fe40000004100 */
[----:B------:R-:W-:Y:S01]  /*8cf0*/  FMUL R62, R70, R66 ;  /* 0x00000042463e7220 */ /* 0x000fe20000400000 */
[----:B------:R-:W-:Y:S02]  /*8d00*/  HADD2.F32 R74, -RZ, R131.H1_H1 ;  /* 0x30000083ff4a7230 */ /* 0x000fe40000004100 */
[C---:B------:R-:W-:Y:S01]  /*8d10*/  FFMA R58, R71.reuse, R129, R58 ;  /* 0x00000081473a7223 */ /* 0x040fe2000000003a */
[----:B------:R-:W-:Y:S01]  /*8d20*/  FFMA R63, R71, R132, R63 ;  /* 0x00000084473f7223 */ /* 0x000fe2000000003f */
[----:B------:R-:W-:Y:S01]  /*8d30*/  F2FP.SATFINITE.E4M3.F32.PACK_AB_MERGE_C R90, R47, R42, RZ ;  /* 0x0000002a2f5a723e */ /* 0x000fe200048070ff */
[----:B------:R-:W-:Y:S01]  /*8d40*/  FFMA R60, R71, R73, R60 ;  /* 0x00000049473c7223 */ /* 0x000fe2000000003c */
[----:B------:R-:W-:Y:S01]  /*8d50*/  F2FP.SATFINITE.E4M3.F32.PACK_AB_MERGE_C R91, R51, R46, RZ ;  /* 0x0000002e335b723e */ /* 0x000fe200048070ff */
[C---:B------:R-:W-:Y:S01]  /*8d60*/  FFMA R61, R71.reuse, R72, R61 ;  /* 0x00000048473d7223 */ /* 0x040fe2000000003d */
[----:B------:R-:W-:Y:S01]  /*8d70*/  FFMA R62, R71, R75, R62 ;  /* 0x0000004b473e7223 */ /* 0x000fe2000000003e */
[----:B------:R-:W-:Y:S01]  /*8d80*/  F2FP.SATFINITE.E4M3.F32.PACK_AB_MERGE_C R65, R55, R50, RZ ;  /* 0x000000323741723e */ /* 0x000fe200048070ff */
[----:B------:R-:W-:Y:S01]  /*8d90*/  FFMA R67, R71, R74, R67 ;  /* 0x0000004a47437223 */ /* 0x000fe20000000043 */
[----:B------:R-:W-:Y:S02]  /*8da0*/  F2FP.SATFINITE.E4M3.F32.PACK_AB_MERGE_C R90, R41, R40, R90 ;  /* 0x00000028295a723e */ /* 0x000fe4000480705a */
[----:B------:R-:W-:Y:S02]  /*8db0*/  F2FP.SATFINITE.E4M3.F32.PACK_AB_MERGE_C R91, R45, R44, R91 ;  /* 0x0000002c2d5b723e */ /* 0x000fe4000480705b */
[----:B------:R-:W-:Y:S02]  /*8dc0*/  F2FP.SATFINITE.E4M3.F32.PACK_AB_MERGE_C R64, R49, R48, R65 ;  /* 0x000000303140723e */ /* 0x000fe40004807041 */
[----:B------:R-:W-:Y:S01]  /*8dd0*/  F2FP.SATFINITE.E4M3.F32.PACK_AB_MERGE_C R65, R59, R54, RZ ;  /* 0x000000363b41723e */ /* 0x000fe200048070ff */
[----:B------:R1:W-:Y:S01]  /*8de0*/  STS.128 [R163+0x2020], R88 ;  /* 0x00202058a3007388 */ /* 0x0003e20000000c00 */
[----:B------:R-:W-:Y:S02]  /*8df0*/  F2FP.SATFINITE.E4M3.F32.PACK_AB_MERGE_C R66, R63, R58, RZ ;  /* 0x0000003a3f42723e */ /* 0x000fe400048070ff */
[----:B------:R-:W-:Y:S02]  /*8e00*/  F2FP.SATFINITE.E4M3.F32.PACK_AB_MERGE_C R76, R67, R62, RZ ;  /* 0x0000003e434c723e */ /* 0x000fe400048070ff */
[----:B------:R-:W-:Y:S02]  /*8e10*/  F2FP.SATFINITE.E4M3.F32.PACK_AB_MERGE_C R65, R53, R52, R65 ;  /* 0x000000343541723e */ /* 0x000fe40004807041 */
[----:B------:R-:W-:Y:S02]  /*8e20*/  F2FP.SATFINITE.E4M3.F32.PACK_AB_MERGE_C R66, R57, R56, R66 ;  /* 0x000000383942723e */ /* 0x000fe40004807042 */
[----:B------:R-:W-:Y:S02]  /*8e30*/  F2FP.SATFINITE.E4M3.F32.PACK_AB_MERGE_C R67, R61, R60, R76 ;  /* 0x0000003c3d43723e */ /* 0x000fe4000480704c */
[----:B------:R-:W-:Y:S03]  /*8e40*/  IADD3 R68, PT, PT, R68, 0x1, RZ ;  /* 0x0000000144447810 */ /* 0x000fe60007ffe0ff */
[----:B------:R1:W-:Y:S01]  /*8e50*/  STS.128 [R162+0x2030], R64 ;  /* 0x00203040a2007388 */ /* 0x0003e20000000c00 */
[----:B------:R-:W-:Y:S01]  /*8e60*/  @!PT LDS RZ, [RZ] ;  /* 0x00000000fffff984 */ /* 0x000fe20000000800 */
[----:B------:R-:W-:Y:S01]  /*8e70*/  @!PT LDS RZ, [RZ] ;  /* 0x00000000fffff984 */ /* 0x000fe20000000800 */
[----:B------:R-:W-:Y:S01]  /*8e80*/  @!PT LDS RZ, [RZ] ;  /* 0x00000000fffff984 */ /* 0x000fe20000000800 */
[----:B------:R-:W-:Y:S01]  /*8e90*/  @!PT LDS RZ, [RZ] ;  /* 0x00000000fffff984 */ /* 0x000fe20000000800 */
[----:B------:R3:W-:Y:S07]  /*8ea0*/  MEMBAR.ALL.CTA ;  /* 0x0000000000007992 */ /* 0x0007ee0000008000 */
[----:B---3--:R-:W3:Y:S02]  /*8eb0*/  FENCE.VIEW.ASYNC.S ;  /* 0x00000000000073c6 */ /* 0x008ee40000000000 */
[----:B---3--:R-:W-:Y:S06]  /*8ec0*/  BAR.SYNC.DEFER_BLOCKING 0x1, 0x80 ;  /* 0x0042000000007b1d */ /* 0x008fec0000010000 */
[----:B------:R-:W-:Y:S05]  /*8ed0*/  @P0 BRA `(.L_x_142) ;  /* 0x00000000006c0947 */ /* 0x000fea0003800000 */
[----:B------:R-:W-:Y:S01]  /*8ee0*/  USHF.L.U32 UR10, UR45, 0x7, URZ ;  /* 0x000000072d0a7899 */ /* 0x000fe200080006ff */
[----:B------:R-:W-:Y:S01]  /*8ef0*/  R2UR UR6, R159 ;  /* 0x000000009f0672ca */ /* 0x000fe200000e0000 */
[----:B------:R-:W-:Y:S01]  /*8f00*/  UISETP.NE.AND UP0, UPT, UR56, 0x1, UPT ;  /* 0x000000013800788c */ /* 0x000fe2000bf05270 */
[----:B------:R-:W-:Y:S01]  /*8f10*/  R2UR UR7, R158 ;  /* 0x000000009e0772ca */ /* 0x000fe200000e0000 */
[----:B------:R-:W-:Y:S01]  /*8f20*/  UIMAD.WIDE.U32 UR4, UR10, UR57, URZ ;  /* 0x000000390a0472a5 */ /* 0x000fe2000f8e00ff */
[----:B------:R-:W3:Y:S01]  /*8f30*/  LDCU.64 UR14, c[0x0][0x348] ;  /* 0x00006900ff0e77ac */ /* 0x000ee20008000a00 */
[----:B------:R-:W-:Y:S02]  /*8f40*/  UISETP.NE.AND UP1, UPT, UR59, 0x1, UPT ;  /* 0x000000013b00788c */ /* 0x000fe4000bf25270 */
[----:B------:R-:W-:Y:S03]  /*8f50*/  USHF.L.U32 UR9, UR47, 0x6, URZ ;  /* 0x000000062f097899 */ /* 0x000fe600080006ff */
[----:B------:R-:W-:Y:S02]  /*8f60*/  UMOV UR4, UR5 ;  /* 0x0000000500047c82 */ /* 0x000fe40008000000 */
[----:B------:R-:W-:Y:S04]  /*8f70*/  USHF.R.U32.HI UR4, URZ, UR58, UR4 ;  /* 0x0000003aff047299 */ /* 0x000fe80008011604 */
[----:B------:R-:W-:Y:S04]  /*8f80*/  USEL UR11, UR10, UR4, !UP0 ;  /* 0x000000040a0b7287 */ /* 0x000fe8000c000000 */
[----:B------:R-:W-:Y:S02]  /*8f90*/  UIMAD.WIDE.U32 UR4, UR11, UR6, URZ ;  /* 0x000000060b0472a5 */ /* 0x000fe4000f8e00ff */
[----:B------:R-:W-:Y:S05]  /*8fa0*/  UIADD3 UR6, UPT, UPT, UR44, 0x2400, URZ ;  /* 0x000024002c067890 */ /* 0x000fea000fffe0ff */
[----:B------:R-:W-:Y:S01]  /*8fb0*/  UMOV UR4, UR5 ;  /* 0x0000000500047c82 */ /* 0x000fe20008000000 */
[----:B------:R-:W-:Y:S01]  /*8fc0*/  IMAD.U32 R164, RZ, RZ, UR6 ;  /* 0x00000006ffa47e24 */ /* 0x000fe2000f8e00ff */
[----:B------:R-:W-:Y:S02]  /*8fd0*/  USHF.R.U32.HI UR5, URZ, UR7, UR4 ;  /* 0x00000007ff057299 */ /* 0x000fe40008011604 */
[----:B---3--:R-:W-:Y:S02]  /*8fe0*/  UIADD3 UR4, UP0, UPT, UR14, 0x680, URZ ;  /* 0x000006800e047890 */ /* 0x008fe4000ff1e0ff */
[----:B------:R-:W-:Y:S01]  /*8ff0*/  USEL UR12, UR11, UR5, !UP1 ;  /* 0x000000050b0c7287 */ /* 0x000fe2000c800000 */
[----:B------:R-:W-:Y:S01]  /*9000*/  R2UR UR8, R164 ;  /* 0x00000000a40872ca */ /* 0x000fe200000e0000 */
[----:B------:R-:W-:Y:S02]  /*9010*/  UIADD3 UR5, UPT, UPT, -UR11, URZ, URZ ;  /* 0x000000ff0b057290 */ /* 0x000fe4000fffe1ff */
[----:B------:R-:W-:Y:S02]  /*9020*/  UIADD3 UR6, UPT, UPT, -UR12, URZ, URZ ;  /* 0x000000ff0c067290 */ /* 0x000fe4000fffe1ff */
[----:B------:R-:W-:Y:S02]  /*9030*/  UIMAD UR10, UR56, UR5, UR10 ;  /* 0x00000005380a72a4 */ /* 0x000fe4000f8e020a */
[----:B------:R-:W-:Y:S02]  /*9040*/  UIMAD UR11, UR59, UR6, UR11 ;  /* 0x000000063b0b72a4 */ /* 0x000fe4000f8e020b */
[----:B------:R-:W-:Y:S09]  /*9050*/  UIADD3.X UR5, UPT, UPT, URZ, UR15, URZ, UP0, !UPT ;  /* 0x0000000fff057290 */ /* 0x000ff200087fe4ff */
[----:B------:R3:W-:Y:S01]  /*9060*/  UTMASTG.4D.IM2COL [UR8], [UR4] ;  /* 0x00000008040073b5 */ /* 0x0007e20008058000 */
[----:B------:R0:W-:Y:S01]  /*9070*/  UTMACMDFLUSH ;  /* 0x00000000000079b7 */ /* 0x0001e20000000000 */
[----:B---3--:R-:W-:Y:S04]  /*9080*/  DEPBAR.LE SB0, 0x0 ;  /* 0x000080000000791a */ /* 0x008fe80000000000 */
.L_x_142:
[----:B------:R-:W-:Y:S05]  /*9090*/  BSYNC.RECONVERGENT B0 ;  /* 0x0000000000007941 */ /* 0x000fea0003800200 */
.L_x_141:
[----:B------:R-:W-:Y:S01]  /*90a0*/  R2UR UR4, R160 ;  /* 0x00000000a00472ca */ /* 0x000fe200000e0000 */
[----:B------:R-:W-:Y:S01]  /*90b0*/  BAR.SYNC.DEFER_BLOCKING 0x1, 0x80 ;  /* 0x0042000000007b1d */ /* 0x000fe20000010000 */
[----:B------:R-:W-:Y:S01]  /*90c0*/  ISETP.NE.AND P0, PT, R68, 0x2, PT ;  /* 0x000000024400780c */ /* 0x000fe20003f05270 */
[----:B------:R-:W-:Y:S01]  /*90d0*/  UISETP.NE.AND UP0, UPT, UR48, URZ, UPT ;  /* 0x000000ff3000728c */ /* 0x000fe2000bf05270 */
[----:B------:R-:W-:Y:S01]  /*90e0*/  LOP3.LUT R152, R152, 0x1, RZ, 0x3c, !PT ;  /* 0x0000000198987812 */ /* 0x000fe200078e3cff */
[----:B------:R-:W-:Y:S01]  /*90f0*/  UIADD3 UR45, UPT, UPT, UR37, UR63, URZ ;  /* 0x0000003f252d7290 */ /* 0x000fe2000fffe0ff */
[----:B------:R-:W-:Y:S02]  /*9100*/  SEL R0, RZ, 0x1, P0 ;  /* 0x00000001ff007807 */ /* 0x000fe40000000000 */
[----:B------:R-:W-:Y:S02]  /*9110*/  SEL R68, R68, RZ, P0 ;  /* 0x000000ff44447207 */ /* 0x000fe40000000000 */
[----:B------:R-:W-:Y:S03]  /*9120*/  LOP3.LUT R153, R153, R0, RZ, 0x3c, !PT ;  /* 0x0000000099997212 */ /* 0x000fe600078e3cff */
[----:B------:R-:W-:Y:S01]  /*9130*/  UIADD3 UR47, UPT, UPT, UR36, UR4, URZ ;  /* 0x00000004242f7290 */ /* 0x000fe2000fffe0ff */
[----:B------:R-:W-:Y:S01]  /*9140*/  UMOV UR46, UR51 ;  /* 0x00000033002e7c82 */ /* 0x000fe20008000000 */
[----:B------:R-:W-:Y:S10]  /*9150*/  BRA.U UP0, `(.L_x_143) ;  /* 0xffffffd900e87547 */ /* 0x000ff4000b83ffff */
[----:B------:R-:W-:Y:S05]  /*9160*/  EXIT ;  /* 0x000000000000794d */ /* 0x000fea0003800000 */
.L_x_25:
[----:B------:R-:W-:Y:S07]  /*9170*/  MOV R0, UR9 ;  /* 0x0000000900007c02 */ /* 0x000fee0008000f00 */
.L_x_144:
[----:B-1----:R1:W2:Y:S02]  /*9180*/  SYNCS.PHASECHK.TRANS64.TRYWAIT P0, [R0+URZ+0x148], R5 ;  /* 0x00014805000075a7 */ /* 0x0022a400080011ff */
[----:B--2---:R-:W-:Y:S05]  /*9190*/  @!P0 NANOSLEEP.SYNCS 0x989680 ;  /* 0x009896800000895d */ /* 0x004fea0003900000 */
[----:B------:R-:W2:Y:S02]  /*91a0*/  @!P0 SYNCS.PHASECHK.TRANS64 P0, [R0+URZ+0x148], R5 ;  /* 0x00014805000085a7 */ /* 0x000ea400080010ff */
[----:B--2---:R-:W-:Y:S05]  /*91b0*/  @!P0 BRA `(.L_x_144) ;  /* 0xfffffffc00f08947 */ /* 0x004fea000383ffff */
[----:B------:R-:W-:Y:S05]  /*91c0*/  BRA `(.L_x_24) ;  /* 0xffffff8c00607947 */ /* 0x000fea000383ffff */
.L_x_32:
[----:B------:R-:W-:Y:S07]  /*91d0*/  MOV R0, UR9 ;  /* 0x0000000900007c02 */ /* 0x000fee0008000f00 */
.L_x_145:
[----:B-1----:R1:W2:Y:S02]  /*91e0*/  SYNCS.PHASECHK.TRANS64.TRYWAIT P0, [R0+URZ+0x148], R5 ;  /* 0x00014805000075a7 */ /* 0x0022a400080011ff */
[----:B--2---:R-:W-:Y:S05]  /*91f0*/  @!P0 NANOSLEEP.SYNCS 0x989680 ;  /* 0x009896800000895d */ /* 0x004fea0003900000 */
[----:B------:R-:W2:Y:S02]  /*9200*/  @!P0 SYNCS.PHASECHK.TRANS64 P0, [R0+URZ+0x148], R5 ;  /* 0x00014805000085a7 */ /* 0x000ea400080010ff */
[----:B--2---:R-:W-:Y:S05]  /*9210*/  @!P0 BRA `(.L_x_145) ;  /* 0xfffffffc00f08947 */ /* 0x004fea000383ffff */
[----:B------:R-:W-:Y:S05]  /*9220*/  BRA `(.L_x_31) ;  /* 0xffffff9000bc7947 */ /* 0x000fea000383ffff */
.L_x_37:
[----:B------:R-:W-:-:S07]  /*9230*/  MOV R0, UR25 ;  /* 0x0000001900007c02 */ /* 0x000fce0008000f00 */
.L_x_146:
[----:B-1----:R1:W2:Y:S02]  /*9240*/  SYNCS.PHASECHK.TRANS64.TRYWAIT P0, [R0+URZ+0x2b0], R3 ;  /* 0x0002b003000075a7 */ /* 0x0022a400080011ff */
[----:B--2---:R-:W-:Y:S05]  /*9250*/  @!P0 NANOSLEEP.SYNCS 0x989680 ;  /* 0x009896800000895d */ /* 0x004fea0003900000 */
[----:B------:R-:W2:Y:S02]  /*9260*/  @!P0 SYNCS.PHASECHK.TRANS64 P0, [R0+URZ+0x2b0], R3 ;  /* 0x0002b003000085a7 */ /* 0x000ea400080010ff */
[----:B--2---:R-:W-:Y:S05]  /*9270*/  @!P0 BRA `(.L_x_146) ;  /* 0xfffffffc00f08947 */ /* 0x004fea000383ffff */
[----:B------:R-:W-:Y:S05]  /*9280*/  BRA `(.L_x_147) ;  /* 0xffffff9400887947 */ /* 0x000fea000383ffff */
.L_x_41:
[----:B------:R-:W-:-:S07]  /*9290*/  MOV R0, UR4 ;  /* 0x0000000400007c02 */ /* 0x000fce0008000f00 */
.L_x_148:
[----:B-1----:R1:W2:Y:S02]  /*92a0*/  SYNCS.PHASECHK.TRANS64.TRYWAIT P0, [R0+URZ], R3 ;  /* 0x00000003000075a7 */ /* 0x0022a400080011ff */
[----:B--2---:R-:W-:Y:S05]  /*92b0*/  @!P0 NANOSLEEP.SYNCS 0x989680 ;  /* 0x009896800000895d */ /* 0x004fea0003900000 */
[----:B------:R-:W2:Y:S02]  /*92c0*/  @!P0 SYNCS.PHASECHK.TRANS64 P0, [R0+URZ], R3 ;  /* 0x00000003000085a7 */ /* 0x000ea400080010ff */
[----:B--2---:R-:W-:Y:S05]  /*92d0*/  @!P0 BRA `(.L_x_148) ;  /* 0xfffffffc00f08947 */ /* 0x004fea000383ffff */
[----:B------:R-:W-:Y:S05]  /*92e0*/  BRA `(.L_x_149) ;  /* 0xffffff9c001c7947 */ /* 0x000fea000383ffff */
.L_x_42:
[----:B------:R-:W-:-:S07]  /*92f0*/  MOV R0, UR5 ;  /* 0x0000000500007c02 */ /* 0x000fce0008000f00 */
.L_x_150:
[----:B-1----:R1:W2:Y:S02]  /*9300*/  SYNCS.PHASECHK.TRANS64.TRYWAIT P0, [R0+URZ], R3 ;  /* 0x00000003000075a7 */ /* 0x0022a400080011ff */
[----:B--2---:R-:W-:Y:S05]  /*9310*/  @!P0 NANOSLEEP.SYNCS 0x989680 ;  /* 0x009896800000895d */ /* 0x004fea0003900000 */
[----:B------:R-:W2:Y:S02]  /*9320*/  @!P0 SYNCS.PHASECHK.TRANS64 P0, [R0+URZ], R3 ;  /* 0x00000003000085a7 */ /* 0x000ea400080010ff */
[----:B--2---:R-:W-:Y:S05]  /*9330*/  @!P0 BRA `(.L_x_150) ;  /* 0xfffffffc00f08947 */ /* 0x004fea000383ffff */
[----:B------:R-:W-:Y:S05]  /*9340*/  BRA `(.L_x_151) ;  /* 0xffffff9c002c7947 */ /* 0x000fea000383ffff */
.L_x_43:
[----:B------:R-:W-:-:S07]  /*9350*/  MOV R0, UR5 ;  /* 0x0000000500007c02 */ /* 0x000fce0008000f00 */
.L_x_152:
[----:B-1----:R1:W2:Y:S02]  /*9360*/  SYNCS.PHASECHK.TRANS64.TRYWAIT P0, [R0+URZ], R3 ;  /* 0x00000003000075a7 */ /* 0x0022a400080011ff */
[----:B--2---:R-:W-:Y:S05]  /*9370*/  @!P0 NANOSLEEP.SYNCS 0x989680 ;  /* 0x009896800000895d */ /* 0x004fea0003900000 */
[----:B------:R-:W2:Y:S02]  /*9380*/  @!P0 SYNCS.PHASECHK.TRANS64 P0, [R0+URZ], R3 ;  /* 0x00000003000085a7 */ /* 0x000ea400080010ff */
[----:B--2---:R-:W-:Y:S05]  /*9390*/  @!P0 BRA `(.L_x_152) ;  /* 0xfffffffc00f08947 */ /* 0x004fea000383ffff */
[----:B------:R-:W-:Y:S05]  /*93a0*/  BRA `(.L_x_153) ;  /* 0xffffff9c003c7947 */ /* 0x000fea000383ffff */
.L_x_44:
[----:B------:R-:W-:-:S07]  /*93b0*/  MOV R0, UR5 ;  /* 0x0000000500007c02 */ /* 0x000fce0008000f00 */
.L_x_154:
[----:B-1----:R1:W2:Y:S02]  /*93c0*/  SYNCS.PHASECHK.TRANS64.TRYWAIT P0, [R0+URZ], R3 ;  /* 0x00000003000075a7 */ /* 0x0022a400080011ff */
[----:B--2---:R-:W-:Y:S05]  /*93d0*/  @!P0 NANOSLEEP.SYNCS 0x989680 ;  /* 0x009896800000895d */ /* 0x004fea0003900000 */
[----:B------:R-:W2:Y:S02]  /*93e0*/  @!P0 SYNCS.PHASECHK.TRANS64 P0, [R0+URZ], R3 ;  /* 0x00000003000085a7 */ /* 0x000ea400080010ff */
[----:B--2---:R-:W-:Y:S05]  /*93f0*/  @!P0 BRA `(.L_x_154) ;  /* 0xfffffffc00f08947 */ /* 0x004fea000383ffff */
[----:B------:R-:W-:Y:S05]  /*9400*/  BRA `(.L_x_155) ;  /* 0xffffff9c004c7947 */ /* 0x000fea000383ffff */
.L_x_45:
[----:B------:R-:W-:-:S07]  /*9410*/  MOV R0, UR5 ;  /* 0x0000000500007c02 */ /* 0x000fce0008000f00 */
.L_x_156:
[----:B-1----:R1:W2:Y:S02]  /*9420*/  SYNCS.PHASECHK.TRANS64.TRYWAIT P0, [R0+URZ], R3 ;  /* 0x00000003000075a7 */ /* 0x0022a400080011ff */
[----:B--2---:R-:W-:Y:S05]  /*9430*/  @!P0 NANOSLEEP.SYNCS 0x989680 ;  /* 0x009896800000895d */ /* 0x004fea0003900000 */
[----:B------:R-:W2:Y:S02]  /*9440*/  @!P0 SYNCS.PHASECHK.TRANS64 P0, [R0+URZ], R3 ;  /* 0x00000003000085a7 */ /* 0x000ea400080010ff */
[----:B--2---:R-:W-:Y:S05]  /*9450*/  @!P0 BRA `(.L_x_156) ;  /* 0xfffffffc00f08947 */ /* 0x004fea000383ffff */
[----:B------:R-:W-:Y:S05]  /*9460*/  BRA `(.L_x_157) ;  /* 0xffffff9c005c7947 */ /* 0x000fea000383ffff */
.L_x_46:
[----:B------:R-:W-:-:S07]  /*9470*/  MOV R0, UR5 ;  /* 0x0000000500007c02 */ /* 0x000fce0008000f00 */
.L_x_158:
[----:B-1----:R1:W2:Y:S02]  /*9480*/  SYNCS.PHASECHK.TRANS64.TRYWAIT P0, [R0+URZ], R3 ;  /* 0x00000003000075a7 */ /* 0x0022a400080011ff */
[----:B--2---:R-:W-:Y:S05]  /*9490*/  @!P0 NANOSLEEP.SYNCS 0x989680 ;  /* 0x009896800000895d */ /* 0x004fea0003900000 */
[----:B------:R-:W2:Y:S02]  /*94a0*/  @!P0 SYNCS.PHASECHK.TRANS64 P0, [R0+URZ], R3 ;  /* 0x00000003000085a7 */ /* 0x000ea400080010ff */
[----:B--2---:R-:W-:Y:S05]  /*94b0*/  @!P0 BRA `(.L_x_158) ;  /* 0xfffffffc00f08947 */ /* 0x004fea000383ffff */
[----:B------:R-:W-:Y:S05]  /*94c0*/  BRA `(.L_x_159) ;  /* 0xffffff9c006c7947 */ /* 0x000fea000383ffff */
.L_x_47:
[----:B------:R-:W-:-:S07]  /*94d0*/  MOV R0, UR5 ;  /* 0x0000000500007c02 */ /* 0x000fce0008000f00 */
.L_x_160:
[----:B-1----:R1:W2:Y:S02]  /*94e0*/  SYNCS.PHASECHK.TRANS64.TRYWAIT P0, [R0+URZ], R3 ;  /* 0x00000003000075a7 */ /* 0x0022a400080011ff */
[----:B--2---:R-:W-:Y:S05]  /*94f0*/  @!P0 NANOSLEEP.SYNCS 0x989680 ;  /* 0x009896800000895d */ /* 0x004fea0003900000 */
[----:B------:R-:W2:Y:S02]  /*9500*/  @!P0 SYNCS.PHASECHK.TRANS64 P0, [R0+URZ], R3 ;  /* 0x00000003000085a7 */ /* 0x000ea400080010ff */
[----:B--2---:R-:W-:Y:S05]  /*9510*/  @!P0 BRA `(.L_x_160) ;  /* 0xfffffffc00f08947 */ /* 0x004fea000383ffff */
[----:B------:R-:W-:Y:S05]  /*9520*/  BRA `(.L_x_161) ;  /* 0xffffff9c007c7947 */ /* 0x000fea000383ffff */
.L_x_48:
[----:B------:R-:W-:-:S07]  /*9530*/  MOV R0, UR5 ;  /* 0x0000000500007c02 */ /* 0x000fce0008000f00 */
.L_x_162:
[----:B-1----:R1:W2:Y:S02]  /*9540*/  SYNCS.PHASECHK.TRANS64.TRYWAIT P0, [R0+URZ], R3 ;  /* 0x00000003000075a7 */ /* 0x0022a400080011ff */
[----:B--2---:R-:W-:Y:S05]  /*9550*/  @!P0 NANOSLEEP.SYNCS 0x989680 ;  /* 0x009896800000895d */ /* 0x004fea0003900000 */
[----:B------:R-:W2:Y:S02]  /*9560*/  @!P0 SYNCS.PHASECHK.TRANS64 P0, [R0+URZ], R3 ;  /* 0x00000003000085a7 */ /* 0x000ea400080010ff */
[----:B--2---:R-:W-:Y:S05]  /*9570*/  @!P0 BRA `(.L_x_162) ;  /* 0xfffffffc00f08947 */ /* 0x004fea000383ffff */
[----:B------:R-:W-:Y:S05]  /*9580*/  BRA `(.L_x_163) ;  /* 0xffffff9c008c7947 */ /* 0x000fea000383ffff */
.L_x_49:
[----:B------:R-:W-:-:S07]  /*9590*/  MOV R0, UR5 ;  /* 0x0000000500007c02 */ /* 0x000fce0008000f00 */
.L_x_164:
[----:B-1----:R1:W2:Y:S02]  /*95a0*/  SYNCS.PHASECHK.TRANS64.TRYWAIT P0, [R0+URZ], R3 ;  /* 0x00000003000075a7 */ /* 0x0022a400080011ff */
[----:B--2---:R-:W-:Y:S05]  /*95b0*/  @!P0 NANOSLEEP.SYNCS 0x989680 ;  /* 0x009896800000895d */ /* 0x004fea0003900000 */
[----:B------:R-:W2:Y:S02]  /*95c0*/  @!P0 SYNCS.PHASECHK.TRANS64 P0, [R0+URZ], R3 ;  /* 0x00000003000085a7 */ /* 0x000ea400080010ff */
[----:B--2---:R-:W-:Y:S05]  /*95d0*/  @!P0 BRA `(.L_x_164) ;  /* 0xfffffffc00f08947 */ /* 0x004fea000383ffff */
[----:B------:R-:W-:Y:S05]  /*95e0*/  BRA `(.L_x_165) ;  /* 0xffffff9c009c7947 */ /* 0x000fea000383ffff */
.L_x_50:
[----:B------:R-:W-:-:S07]  /*95f0*/  MOV R0, UR5 ;  /* 0x0000000500007c02 */ /* 0x000fce0008000f00 */
.L_x_166:
[----:B-1----:R1:W2:Y:S02]  /*9600*/  SYNCS.PHASECHK.TRANS64.TRYWAIT P0, [R0+URZ], R3 ;  /* 0x00000003000075a7 */ /* 0x0022a400080011ff */
[----:B--2---:R-:W-:Y:S05]  /*9610*/  @!P0 NANOSLEEP.SYNCS 0x989680 ;  /* 0x009896800000895d */ /* 0x004fea0003900000 */
[----:B------:R-:W2:Y:S02]  /*9620*/  @!P0 SYNCS.PHASECHK.TRANS64 P0, [R0+URZ], R3 ;  /* 0x00000003000085a7 */ /* 0x000ea400080010ff */
[----:B--2---:R-:W-:Y:S05]  /*9630*/  @!P0 BRA `(.L_x_166) ;  /* 0xfffffffc00f08947 */ /* 0x004fea000383ffff */
[----:B------:R-:W-:Y:S05]  /*9640*/  BRA `(.L_x_167) ;  /* 0xffffff9c00ac7947 */ /* 0x000fea000383ffff */
.L_x_51:
[----:B------:R-:W-:-:S07]  /*9650*/  MOV R0, UR5 ;  /* 0x0000000500007c02 */ /* 0x000fce0008000f00 */
.L_x_168:
[----:B-1----:R1:W2:Y:S02]  /*9660*/  SYNCS.PHASECHK.TRANS64.TRYWAIT P0, [R0+URZ], R3 ;  /* 0x00000003000075a7 */ /* 0x0022a400080011ff */
[----:B--2---:R-:W-:Y:S05]  /*9670*/  @!P0 NANOSLEEP.SYNCS 0x989680 ;  /* 0x009896800000895d */ /* 0x004fea0003900000 */
[----:B------:R-:W2:Y:S02]  /*9680*/  @!P0 SYNCS.PHASECHK.TRANS64 P0, [R0+URZ], R3 ;  /* 0x00000003000085a7 */ /* 0x000ea400080010ff */
[----:B--2---:R-:W-:Y:S05]  /*9690*/  @!P0 BRA `(.L_x_168) ;  /* 0xfffffffc00f08947 */ /* 0x004fea000383ffff */
[----:B------:R-:W-:Y:S05]  /*96a0*/  BRA `(.L_x_169) ;  /* 0xffffff9c00bc7947 */ /* 0x000fea000383ffff */
.L_x_52:
[----:B------:R-:W-:-:S07]  /*96b0*/  MOV R0, UR5 ;  /* 0x0000000500007c02 */ /* 0x000fce0008000f00 */
.L_x_170:
[----:B-1----:R1:W2:Y:S02]  /*96c0*/  SYNCS.PHASECHK.TRANS64.TRYWAIT P0, [R0+URZ], R3 ;  /* 0x00000003000075a7 */ /* 0x0022a400080011ff */
[----:B--2---:R-:W-:Y:S05]  /*96d0*/  @!P0 NANOSLEEP.SYNCS 0x989680 ;  /* 0x009896800000895d */ /* 0x004fea0003900000 */
[----:B------:R-:W2:Y:S02]  /*96e0*/  @!P0 SYNCS.PHASECHK.TRANS64 P0, [R0+URZ], R3 ;  /* 0x00000003000085a7 */ /* 0x000ea400080010ff */
[----:B--2---:R-:W-:Y:S05]  /*96f0*/  @!P0 BRA `(.L_x_170) ;  /* 0xfffffffc00f08947 */ /* 0x004fea000383ffff */
[----:B------:R-:W-:Y:S05]  /*9700*/  BRA `(.L_x_171) ;  /* 0xffffff9c00cc7947 */ /* 0x000fea000383ffff */
.L_x_53:
[----:B------:R-:W-:-:S07]  /*9710*/  MOV R0, UR5 ;  /* 0x0000000500007c02 */ /* 0x000fce0008000f00 */
.L_x_172:
[----:B-1----:R1:W2:Y:S02]  /*9720*/  SYNCS.PHASECHK.TRANS64.TRYWAIT P0, [R0+URZ], R3 ;  /* 0x00000003000075a7 */ /* 0x0022a400080011ff */
[----:B--2---:R-:W-:Y:S05]  /*9730*/  @!P0 NANOSLEEP.SYNCS 0x989680 ;  /* 0x009896800000895d */ /* 0x004fea0003900000 */
[----:B------:R-:W2:Y:S02]  /*9740*/  @!P0 SYNCS.PHASECHK.TRANS64 P0, [R0+URZ], R3 ;  /* 0x00000003000085a7 */ /* 0x000ea400080010ff */
[----:B--2---:R-:W-:Y:S05]  /*9750*/  @!P0 BRA `(.L_x_172) ;  /* 0xfffffffc00f08947 */ /* 0x004fea000383ffff */
[----:B------:R-:W-:Y:S05]  /*9760*/  BRA `(.L_x_173) ;  /* 0xffffff9c00dc7947 */ /* 0x000fea000383ffff */
.L_x_54:
[----:B------:R-:W-:-:S07]  /*9770*/  MOV R0, UR5 ;  /* 0x0000000500007c02 */ /* 0x000fce0008000f00 */
.L_x_174:
[----:B-1----:R1:W2:Y:S02]  /*9780*/  SYNCS.PHASECHK.TRANS64.TRYWAIT P0, [R0+URZ], R3 ;  /* 0x00000003000075a7 */ /* 0x0022a400080011ff */
[----:B--2---:R-:W-:Y:S05]  /*9790*/  @!P0 NANOSLEEP.SYNCS 0x989680 ;  /* 0x009896800000895d */ /* 0x004fea0003900000 */
[----:B------:R-:W2:Y:S02]  /*97a0*/  @!P0 SYNCS.PHASECHK.TRANS64 P0, [R0+URZ], R3 ;  /* 0x00000003000085a7 */ /* 0x000ea400080010ff */
[----:B--2---:R-:W-:Y:S05]  /*97b0*/  @!P0 BRA `(.L_x_174) ;  /* 0xfffffffc00f08947 */ /* 0x004fea000383ffff */
[----:B------:R-:W-:Y:S05]  /*97c0*/  BRA `(.L_x_175) ;  /* 0xffffff9c00ec7947 */ /* 0x000fea000383ffff */
.L_x_55:
[----:B------:R-:W-:-:S07]  /*97d0*/  MOV R0, UR5 ;  /* 0x0000000500007c02 */ /* 0x000fce0008000f00 */
.L_x_176:
[----:B-1----:R1:W2:Y:S02]  /*97e0*/  SYNCS.PHASECHK.TRANS64.TRYWAIT P0, [R0+URZ], R3 ;  /* 0x00000003000075a7 */ /* 0x0022a400080011ff */
[----:B--2---:R-:W-:Y:S05]  /*97f0*/  @!P0 NANOSLEEP.SYNCS 0x989680 ;  /* 0x009896800000895d */ /* 0x004fea0003900000 */
[----:B------:R-:W2:Y:S02]  /*9800*/  @!P0 SYNCS.PHASECHK.TRANS64 P0, [R0+URZ], R3 ;  /* 0x00000003000085a7 */ /* 0x000ea400080010ff */
[----:B--2---:R-:W-:Y:S05]  /*9810*/  @!P0 BRA `(.L_x_176) ;  /* 0xfffffffc00f08947 */ /* 0x004fea000383ffff */
[----:B------:R-:W-:Y:S05]  /*9820*/  BRA `(.L_x_177) ;  /* 0xffffff9c00fc7947 */ /* 0x000fea000383ffff */
.L_x_56:
[----:B------:R-:W-:-:S07]  /*9830*/  MOV R0, UR5 ;  /* 0x0000000500007c02 */ /* 0x000fce0008000f00 */
.L_x_178:
[----:B-1----:R1:W2:Y:S02]  /*9840*/  SYNCS.PHASECHK.TRANS64.TRYWAIT P0, [R0+URZ], R3 ;  /* 0x00000003000075a7 */ /* 0x0022a400080011ff */
[----:B--2---:R-:W-:Y:S05]  /*9850*/  @!P0 NANOSLEEP.SYNCS 0x989680 ;  /* 0x009896800000895d */ /* 0x004fea0003900000 */
[----:B------:R-:W2:Y:S02]  /*9860*/  @!P0 SYNCS.PHASECHK.TRANS64 P0, [R0+URZ], R3 ;  /* 0x00000003000085a7 */ /* 0x000ea400080010ff */
[----:B--2---:R-:W-:Y:S05]  /*9870*/  @!P0 BRA `(.L_x_178) ;  /* 0xfffffffc00f08947 */ /* 0x004fea000383ffff */
[----:B------:R-:W-:Y:S05]  /*9880*/  BRA `(.L_x_179) ;  /* 0xffffffa0000c7947 */ /* 0x000fea000383ffff */
.L_x_57:
[----:B------:R-:W-:-:S07]  /*9890*/  MOV R0, UR5 ;  /* 0x0000000500007c02 */ /* 0x000fce0008000f00 */
.L_x_180:
[----:B-1----:R1:W2:Y:S02]  /*98a0*/  SYNCS.PHASECHK.TRANS64.TRYWAIT P0, [R0+URZ], R3 ;  /* 0x00000003000075a7 */ /* 0x0022a400080011ff */
[----:B--2---:R-:W-:Y:S05]  /*98b0*/  @!P0 NANOSLEEP.SYNCS 0x989680 ;  /* 0x009896800000895d */ /* 0x004fea0003900000 */
[----:B------:R-:W2:Y:S02]  /*98c0*/  @!P0 SYNCS.PHASECHK.TRANS64 P0, [R0+URZ], R3 ;  /* 0x00000003000085a7 */ /* 0x000ea400080010ff */
[----:B--2---:R-:W-:Y:S05]  /*98d0*/  @!P0 BRA `(.L_x_180) ;  /* 0xfffffffc00f08947 */ /* 0x004fea000383ffff */
[----:B------:R-:W-:Y:S05]  /*98e0*/  BRA `(.L_x_181) ;  /* 0xffffffa0001c7947 */ /* 0x000fea000383ffff */
.L_x_58:
[----:B------:R-:W-:-:S07]  /*98f0*/  MOV R0, UR5 ;  /* 0x0000000500007c02 */ /* 0x000fce0008000f00 */
.L_x_182:
[----:B-1----:R1:W2:Y:S02]  /*9900*/  SYNCS.PHASECHK.TRANS64.TRYWAIT P0, [R0+URZ], R3 ;  /* 0x00000003000075a7 */ /* 0x0022a400080011ff */
[----:B--2---:R-:W-:Y:S05]  /*9910*/  @!P0 NANOSLEEP.SYNCS 0x989680 ;  /* 0x009896800000895d */ /* 0x004fea0003900000 */
[----:B------:R-:W2:Y:S02]  /*9920*/  @!P0 SYNCS.PHASECHK.TRANS64 P0, [R0+URZ], R3 ;  /* 0x00000003000085a7 */ /* 0x000ea400080010ff */
[----:B--2---:R-:W-:Y:S05]  /*9930*/  @!P0 BRA `(.L_x_182) ;  /* 0xfffffffc00f08947 */ /* 0x004fea000383ffff */
[----:B------:R-:W-:Y:S05]  /*9940*/  BRA `(.L_x_183) ;  /* 0xffffffa0002c7947 */ /* 0x000fea000383ffff */
.L_x_59:
[----:B------:R-:W-:-:S07]  /*9950*/  MOV R0, UR5 ;  /* 0x0000000500007c02 */ /* 0x000fce0008000f00 */
.L_x_184:
[----:B-1----:R1:W2:Y:S02]  /*9960*/  SYNCS.PHASECHK.TRANS64.TRYWAIT P0, [R0+URZ], R3 ;  /* 0x00000003000075a7 */ /* 0x0022a400080011ff */
[----:B--2---:R-:W-:Y:S05]  /*9970*/  @!P0 NANOSLEEP.SYNCS 0x989680 ;  /* 0x009896800000895d */ /* 0x004fea0003900000 */
[----:B------:R-:W2:Y:S02]  /*9980*/  @!P0 SYNCS.PHASECHK.TRANS64 P0, [R0+URZ], R3 ;  /* 0x00000003000085a7 */ /* 0x000ea400080010ff */
[----:B--2---:R-:W-:Y:S05]  /*9990*/  @!P0 BRA `(.L_x_184) ;  /* 0xfffffffc00f08947 */ /* 0x004fea000383ffff */
[----:B------:R-:W-:Y:S05]  /*99a0*/  BRA `(.L_x_185) ;  /* 0xffffffa0003c7947 */ /* 0x000fea000383ffff */
.L_x_60:
[----:B------:R-:W-:-:S07]  /*99b0*/  MOV R0, UR5 ;  /* 0x0000000500007c02 */ /* 0x000fce0008000f00 */
.L_x_186:
[----:B-1----:R1:W2:Y:S02]  /*99c0*/  SYNCS.PHASECHK.TRANS64.TRYWAIT P0, [R0+URZ], R3 ;  /* 0x00000003000075a7 */ /* 0x0022a400080011ff */
[----:B--2---:R-:W-:Y:S05]  /*99d0*/  @!P0 NANOSLEEP.SYNCS 0x989680 ;  /* 0x009896800000895d */ /* 0x004fea0003900000 */
[----:B------:R-:W2:Y:S02]  /*99e0*/  @!P0 SYNCS.PHASECHK.TRANS64 P0, [R0+URZ], R3 ;  /* 0x00000003000085a7 */ /* 0x000ea400080010ff */
[----:B--2---:R-:W-:Y:S05]  /*99f0*/  @!P0 BRA `(.L_x_186) ;  /* 0xfffffffc00f08947 */ /* 0x004fea000383ffff */
[----:B------:R-:W-:Y:S05]  /*9a00*/  BRA `(.L_x_187) ;  /* 0xffffffa0004c7947 */ /* 0x000fea000383ffff */
.L_x_61:
[----:B------:R-:W-:-:S07]  /*9a10*/  MOV R0, UR5 ;  /* 0x0000000500007c02 */ /* 0x000fce0008000f00 */
.L_x_188:
[----:B-1----:R1:W2:Y:S02]  /*9a20*/  SYNCS.PHASECHK.TRANS64.TRYWAIT P0, [R0+URZ], R3 ;  /* 0x00000003000075a7 */ /* 0x0022a400080011ff */
[----:B--2---:R-:W-:Y:S05]  /*9a30*/  @!P0 NANOSLEEP.SYNCS 0x989680 ;  /* 0x009896800000895d */ /* 0x004fea0003900000 */
[----:B------:R-:W2:Y:S02]  /*9a40*/  @!P0 SYNCS.PHASECHK.TRANS64 P0, [R0+URZ], R3 ;  /* 0x00000003000085a7 */ /* 0x000ea400080010ff */
[----:B--2---:R-:W-:Y:S05]  /*9a50*/  @!P0 BRA `(.L_x_188) ;  /* 0xfffffffc00f08947 */ /* 0x004fea000383ffff */
[----:B------:R-:W-:Y:S05]  /*9a60*/  BRA `(.L_x_189) ;  /* 0xffffffa0005c7947 */ /* 0x000fea000383ffff */
.L_x_62:
[----:B------:R-:W-:-:S07]  /*9a70*/  MOV R0, UR5 ;  /* 0x0000000500007c02 */ /* 0x000fce0008000f00 */
.L_x_190:
[----:B-1----:R1:W2:Y:S02]  /*9a80*/  SYNCS.PHASECHK.TRANS64.TRYWAIT P0, [R0+URZ], R3 ;  /* 0x00000003000075a7 */ /* 0x0022a400080011ff */
[----:B--2---:R-:W-:Y:S05]  /*9a90*/  @!P0 NANOSLEEP.SYNCS 0x989680 ;  /* 0x009896800000895d */ /* 0x004fea0003900000 */
[----:B------:R-:W2:Y:S02]  /*9aa0*/  @!P0 SYNCS.PHASECHK.TRANS64 P0, [R0+URZ], R3 ;  /* 0x00000003000085a7 */ /* 0x000ea400080010ff */
[----:B--2---:R-:W-:Y:S05]  /*9ab0*/  @!P0 BRA `(.L_x_190) ;  /* 0xfffffffc00f08947 */ /* 0x004fea000383ffff */
[----:B------:R-:W-:Y:S05]  /*9ac0*/  BRA `(.L_x_191) ;  /* 0xffffffa0006c7947 */ /* 0x000fea000383ffff */
.L_x_63:
[----:B------:R-:W-:-:S07]  /*9ad0*/  MOV R0, UR5 ;  /* 0x0000000500007c02 */ /* 0x000fce0008000f00 */
.L_x_192:
[----:B-1----:R1:W2:Y:S02]  /*9ae0*/  SYNCS.PHASECHK.TRANS64.TRYWAIT P0, [R0+URZ], R3 ;  /* 0x00000003000075a7 */ /* 0x0022a400080011ff */
[----:B--2---:R-:W-:Y:S05]  /*9af0*/  @!P0 NANOSLEEP.SYNCS 0x989680 ;  /* 0x009896800000895d */ /* 0x004fea0003900000 */
[----:B------:R-:W2:Y:S02]  /*9b00*/  @!P0 SYNCS.PHASECHK.TRANS64 P0, [R0+URZ], R3 ;  /* 0x00000003000085a7 */ /* 0x000ea400080010ff */
[----:B--2---:R-:W-:Y:S05]  /*9b10*/  @!P0 BRA `(.L_x_192) ;  /* 0xfffffffc00f08947 */ /* 0x004fea000383ffff */
[----:B------:R-:W-:Y:S05]  /*9b20*/  BRA `(.L_x_193) ;  /* 0xffffffa0007c7947 */ /* 0x000fea000383ffff */
.L_x_64:
[----:B------:R-:W-:-:S07]  /*9b30*/  MOV R0, UR5 ;  /* 0x0000000500007c02 */ /* 0x000fce0008000f00 */
.L_x_194:
[----:B-1----:R1:W2:Y:S02]  /*9b40*/  SYNCS.PHASECHK.TRANS64.TRYWAIT P0, [R0+URZ], R3 ;  /* 0x00000003000075a7 */ /* 0x0022a400080011ff */
[----:B--2---:R-:W-:Y:S05]  /*9b50*/  @!P0 NANOSLEEP.SYNCS 0x989680 ;  /* 0x009896800000895d */ /* 0x004fea0003900000 */
[----:B------:R-:W2:Y:S02]  /*9b60*/  @!P0 SYNCS.PHASECHK.TRANS64 P0, [R0+URZ], R3 ;  /* 0x00000003000085a7 */ /* 0x000ea400080010ff */
[----:B--2---:R-:W-:Y:S05]  /*9b70*/  @!P0 BRA `(.L_x_194) ;  /* 0xfffffffc00f08947 */ /* 0x004fea000383ffff */
[----:B------:R-:W-:Y:S05]  /*9b80*/  BRA `(.L_x_195) ;  /* 0xffffffa0008c7947 */ /* 0x000fea000383ffff */
.L_x_65:
[----:B------:R-:W-:-:S07]  /*9b90*/  MOV R0, UR5 ;  /* 0x0000000500007c02 */ /* 0x000fce0008000f00 */
.L_x_196:
[----:B-1----:R1:W2:Y:S02]  /*9ba0*/  SYNCS.PHASECHK.TRANS64.TRYWAIT P0, [R0+URZ], R3 ;  /* 0x00000003000075a7 */ /* 0x0022a400080011ff */
[----:B--2---:R-:W-:Y:S05]  /*9bb0*/  @!P0 NANOSLEEP.SYNCS 0x989680 ;  /* 0x009896800000895d */ /* 0x004fea0003900000 */
[----:B------:R-:W2:Y:S02]  /*9bc0*/  @!P0 SYNCS.PHASECHK.TRANS64 P0, [R0+URZ], R3 ;  /* 0x00000003000085a7 */ /* 0x000ea400080010ff */
[----:B--2---:R-:W-:Y:S05]  /*9bd0*/  @!P0 BRA `(.L_x_196) ;  /* 0xfffffffc00f08947 */ /* 0x004fea000383ffff */
[----:B------:R-:W-:Y:S05]  /*9be0*/  BRA `(.L_x_197) ;  /* 0xffffffa0009c7947 */ /* 0x000fea000383ffff */
.L_x_66:
[----:B------:R-:W-:-:S07]  /*9bf0*/  MOV R0, UR5 ;  /* 0x0000000500007c02 */ /* 0x000fce0008000f00 */
.L_x_198:
[----:B-1----:R1:W2:Y:S02]  /*9c00*/  SYNCS.PHASECHK.TRANS64.TRYWAIT P0, [R0+URZ], R3 ;  /* 0x00000003000075a7 */ /* 0x0022a400080011ff */
[----:B--2---:R-:W-:Y:S05]  /*9c10*/  @!P0 NANOSLEEP.SYNCS 0x989680 ;  /* 0x009896800000895d */ /* 0x004fea0003900000 */
[----:B------:R-:W2:Y:S02]  /*9c20*/  @!P0 SYNCS.PHASECHK.TRANS64 P0, [R0+URZ], R3 ;  /* 0x00000003000085a7 */ /* 0x000ea400080010ff */
[----:B--2---:R-:W-:Y:S05]  /*9c30*/  @!P0 BRA `(.L_x_198) ;  /* 0xfffffffc00f08947 */ /* 0x004fea000383ffff */
[----:B------:R-:W-:Y:S05]  /*9c40*/  BRA `(.L_x_199) ;  /* 0xffffffa000ac7947 */ /* 0x000fea000383ffff */
.L_x_67:
[----:B------:R-:W-:-:S07]  /*9c50*/  MOV R0, UR5 ;  /* 0x0000000500007c02 */ /* 0x000fce0008000f00 */
.L_x_200:
[----:B-1----:R1:W2:Y:S02]  /*9c60*/  SYNCS.PHASECHK.TRANS64.TRYWAIT P0, [R0+URZ], R3 ;  /* 0x00000003000075a7 */ /* 0x0022a400080011ff */
[----:B--2---:R-:W-:Y:S05]  /*9c70*/  @!P0 NANOSLEEP.SYNCS 0x989680 ;  /* 0x009896800000895d */ /* 0x004fea0003900000 */
[----:B------:R-:W2:Y:S02]  /*9c80*/  @!P0 SYNCS.PHASECHK.TRANS64 P0, [R0+URZ], R3 ;  /* 0x00000003000085a7 */ /* 0x000ea400080010ff */
[----:B--2---:R-:W-:Y:S05]  /*9c90*/  @!P0 BRA `(.L_x_200) ;  /* 0xfffffffc00f08947 */ /* 0x004fea000383ffff */
[----:B------:R-:W-:Y:S05]  /*9ca0*/  BRA `(.L_x_201) ;  /* 0xffffffa000bc7947 */ /* 0x000fea000383ffff */
.L_x_68:
[----:B------:R-:W-:-:S07]  /*9cb0*/  MOV R0, UR5 ;  /* 0x0000000500007c02 */ /* 0x000fce0008000f00 */
.L_x_202:
[----:B-1----:R1:W2:Y:S02]  /*9cc0*/  SYNCS.PHASECHK.TRANS64.TRYWAIT P0, [R0+URZ], R3 ;  /* 0x00000003000075a7 */ /* 0x0022a400080011ff */
[----:B--2---:R-:W-:Y:S05]  /*9cd0*/  @!P0 NANOSLEEP.SYNCS 0x989680 ;  /* 0x009896800000895d */ /* 0x004fea0003900000 */
[----:B------:R-:W2:Y:S02]  /*9ce0*/  @!P0 SYNCS.PHASECHK.TRANS64 P0, [R0+URZ], R3 ;  /* 0x00000003000085a7 */ /* 0x000ea400080010ff */
[----:B--2---:R-:W-:Y:S05]  /*9cf0*/  @!P0 BRA `(.L_x_202) ;  /* 0xfffffffc00f08947 */ /* 0x004fea000383ffff */
[----:B------:R-:W-:Y:S05]  /*9d00*/  BRA `(.L_x_203) ;  /* 0xffffffa000cc7947 */ /* 0x000fea000383ffff */
.L_x_69:
[----:B------:R-:W-:-:S07]  /*9d10*/  MOV R0, UR5 ;  /* 0x0000000500007c02 */ /* 0x000fce0008000f00 */
.L_x_204:
[----:B-1----:R1:W2:Y:S02]  /*9d20*/  SYNCS.PHASECHK.TRANS64.TRYWAIT P0, [R0+URZ], R3 ;  /* 0x00000003000075a7 */ /* 0x0022a400080011ff */
[----:B--2---:R-:W-:Y:S05]  /*9d30*/  @!P0 NANOSLEEP.SYNCS 0x989680 ;  /* 0x009896800000895d */ /* 0x004fea0003900000 */
[----:B------:R-:W2:Y:S02]  /*9d40*/  @!P0 SYNCS.PHASECHK.TRANS64 P0, [R0+URZ], R3 ;  /* 0x00000003000085a7 */ /* 0x000ea400080010ff */
[----:B--2---:R-:W-:Y:S05]  /*9d50*/  @!P0 BRA `(.L_x_204) ;  /* 0xfffffffc00f08947 */ /* 0x004fea000383ffff */
[----:B------:R-:W-:Y:S05]  /*9d60*/  BRA `(.L_x_205) ;  /* 0xffffffa000dc7947 */ /* 0x000fea000383ffff */
.L_x_70:
[----:B------:R-:W-:-:S07]  /*9d70*/  MOV R0, UR5 ;  /* 0x0000000500007c02 */ /* 0x000fce0008000f00 */
.L_x_206:
[----:B-1----:R1:W2:Y:S02]  /*9d80*/  SYNCS.PHASECHK.TRANS64.TRYWAIT P0, [R0+URZ], R3 ;  /* 0x00000003000075a7 */ /* 0x0022a400080011ff */
[----:B--2---:R-:W-:Y:S05]  /*9d90*/  @!P0 NANOSLEEP.SYNCS 0x989680 ;  /* 0x009896800000895d */ /* 0x004fea0003900000 */
[----:B------:R-:W2:Y:S02]  /*9da0*/  @!P0 SYNCS.PHASECHK.TRANS64 P0, [R0+URZ], R3 ;  /* 0x00000003000085a7 */ /* 0x000ea400080010ff */
[----:B--2---:R-:W-:Y:S05]  /*9db0*/  @!P0 BRA `(.L_x_206) ;  /* 0xfffffffc00f08947 */ /* 0x004fea000383ffff */
[----:B------:R-:W-:Y:S05]  /*9dc0*/  BRA `(.L_x_207) ;  /* 0xffffffa000ec7947 */ /* 0x000fea000383ffff */
.L_x_71:
[----:B------:R-:W-:-:S07]  /*9dd0*/  MOV R0, UR5 ;  /* 0x0000000500007c02 */ /* 0x000fce0008000f00 */
.L_x_208:
[----:B-1----:R1:W2:Y:S02]  /*9de0*/  SYNCS.PHASECHK.TRANS64.TRYWAIT P0, [R0+URZ], R3 ;  /* 0x00000003000075a7 */ /* 0x0022a400080011ff */
[----:B--2---:R-:W-:Y:S05]  /*9df0*/  @!P0 NANOSLEEP.SYNCS 0x989680 ;  /* 0x009896800000895d */ /* 0x004fea0003900000 */
[----:B------:R-:W2:Y:S02]  /*9e00*/  @!P0 SYNCS.PHASECHK.TRANS64 P0, [R0+URZ], R3 ;  /* 0x00000003000085a7 */ /* 0x000ea400080010ff */
[----:B--2---:R-:W-:Y:S05]  /*9e10*/  @!P0 BRA `(.L_x_208) ;  /* 0xfffffffc00f08947 */ /* 0x004fea000383ffff */
[----:B------:R-:W-:Y:S05]  /*9e20*/  BRA `(.L_x_209) ;  /* 0xffffffa000fc7947 */ /* 0x000fea000383ffff */
.L_x_72:
[----:B------:R-:W-:-:S07]  /*9e30*/  MOV R0, UR5 ;  /* 0x0000000500007c02 */ /* 0x000fce0008000f00 */
.L_x_210:
[----:B-1----:R1:W2:Y:S02]  /*9e40*/  SYNCS.PHASECHK.TRANS64.TRYWAIT P0, [R0+URZ], R3 ;  /* 0x00000003000075a7 */ /* 0x0022a400080011ff */
[----:B--2---:R-:W-:Y:S05]  /*9e50*/  @!P0 NANOSLEEP.SYNCS 0x989680 ;  /* 0x009896800000895d */ /* 0x004fea0003900000 */
[----:B------:R-:W2:Y:S02]  /*9e60*/  @!P0 SYNCS.PHASECHK.TRANS64 P0, [R0+URZ], R3 ;  /* 0x00000003000085a7 */ /* 0x000ea400080010ff */
[----:B--2---:R-:W-:Y:S05]  /*9e70*/  @!P0 BRA `(.L_x_210) ;  /* 0xfffffffc00f08947 */ /* 0x004fea000383ffff */
[----:B------:R-:W-:Y:S05]  /*9e80*/  BRA `(.L_x_211) ;  /* 0xffffffa4000c7947 */ /* 0x000fea000383ffff */
.L_x_73:
[----:B------:R-:W-:-:S07]  /*9e90*/  MOV R0, UR5 ;  /* 0x0000000500007c02 */ /* 0x000fce0008000f00 */
.L_x_212:
[----:B-1----:R1:W2:Y:S02]  /*9ea0*/  SYNCS.PHASECHK.TRANS64.TRYWAIT P0, [R0+URZ], R3 ;  /* 0x00000003000075a7 */ /* 0x0022a400080011ff */
[----:B--2---:R-:W-:Y:S05]  /*9eb0*/  @!P0 NANOSLEEP.SYNCS 0x989680 ;  /* 0x009896800000895d */ /* 0x004fea0003900000 */
[----:B------:R-:W2:Y:S02]  /*9ec0*/  @!P0 SYNCS.PHASECHK.TRANS64 P0, [R0+URZ], R3 ;  /* 0x00000003000085a7 */ /* 0x000ea400080010ff */
[----:B--2---:R-:W-:Y:S05]  /*9ed0*/  @!P0 BRA `(.L_x_212) ;  /* 0xfffffffc00f08947 */ /* 0x004fea000383ffff */
[----:B------:R-:W-:Y:S05]  /*9ee0*/  BRA `(.L_x_213) ;  /* 0xffffffa4001c7947 */ /* 0x000fea000383ffff */
.L_x_74:
[----:B------:R-:W-:-:S07]  /*9ef0*/  MOV R0, UR5 ;  /* 0x0000000500007c02 */ /* 0x000fce0008000f00 */
.L_x_214:
[----:B-1----:R1:W2:Y:S02]  /*9f00*/  SYNCS.PHASECHK.TRANS64.TRYWAIT P0, [R0+URZ], R3 ;  /* 0x00000003000075a7 */ /* 0x0022a400080011ff */
[----:B--2---:R-:W-:Y:S05]  /*9f10*/  @!P0 NANOSLEEP.SYNCS 0x989680 ;  /* 0x009896800000895d */ /* 0x004fea0003900000 */
[----:B------:R-:W2:Y:S02]  /*9f20*/  @!P0 SYNCS.PHASECHK.TRANS64 P0, [R0+URZ], R3 ;  /* 0x00000003000085a7 */ /* 0x000ea400080010ff */
[----:B--2---:R-:W-:Y:S05]  /*9f30*/  @!P0 BRA `(.L_x_214) ;  /* 0xfffffffc00f08947 */ /* 0x004fea000383ffff */
[----:B------:R-:W-:Y:S05]  /*9f40*/  BRA `(.L_x_215) ;  /* 0xffffffa4002c7947 */ /* 0x000fea000383ffff */
.L_x_75:
[----:B------:R-:W-:-:S07]  /*9f50*/  MOV R0, UR5 ;  /* 0x0000000500007c02 */ /* 0x000fce0008000f00 */
.L_x_216:
[----:B-1----:R1:W2:Y:S02]  /*9f60*/  SYNCS.PHASECHK.TRANS64.TRYWAIT P0, [R0+URZ], R3 ;  /* 0x00000003000075a7 */ /* 0x0022a400080011ff */
[----:B--2---:R-:W-:Y:S05]  /*9f70*/  @!P0 NANOSLEEP.SYNCS 0x989680 ;  /* 0x009896800000895d */ /* 0x004fea0003900000 */
[----:B------:R-:W2:Y:S02]  /*9f80*/  @!P0 SYNCS.PHASECHK.TRANS64 P0, [R0+URZ], R3 ;  /* 0x00000003000085a7 */ /* 0x000ea400080010ff */
[----:B--2---:R-:W-:Y:S05]  /*9f90*/  @!P0 BRA `(.L_x_216) ;  /* 0xfffffffc00f08947 */ /* 0x004fea000383ffff */
[----:B------:R-:W-:Y:S05]  /*9fa0*/  BRA `(.L_x_217) ;  /* 0xffffffa4003c7947 */ /* 0x000fea000383ffff */
.L_x_76:
[----:B------:R-:W-:-:S07]  /*9fb0*/  MOV R0, UR5 ;  /* 0x0000000500007c02 */ /* 0x000fce0008000f00 */
.L_x_218:
[----:B-1----:R1:W2:Y:S02]  /*9fc0*/  SYNCS.PHASECHK.TRANS64.TRYWAIT P0, [R0+URZ], R3 ;  /* 0x00000003000075a7 */ /* 0x0022a400080011ff */
[----:B--2---:R-:W-:Y:S05]  /*9fd0*/  @!P0 NANOSLEEP.SYNCS 0x989680 ;  /* 0x009896800000895d */ /* 0x004fea0003900000 */
[----:B------:R-:W2:Y:S02]  /*9fe0*/  @!P0 SYNCS.PHASECHK.TRANS64 P0, [R0+URZ], R3 ;  /* 0x00000003000085a7 */ /* 0x000ea400080010ff */
[----:B--2---:R-:W-:Y:S05]  /*9ff0*/  @!P0 BRA `(.L_x_218) ;  /* 0xfffffffc00f08947 */ /* 0x004fea000383ffff */
[----:B------:R-:W-:Y:S05]  /*a000*/  BRA `(.L_x_219) ;  /* 0xffffffa4004c7947 */ /* 0x000fea000383ffff */
.L_x_77:
[----:B------:R-:W-:-:S07]  /*a010*/  MOV R0, UR5 ;  /* 0x0000000500007c02 */ /* 0x000fce0008000f00 */
.L_x_220:
[----:B-1----:R1:W2:Y:S02]  /*a020*/  SYNCS.PHASECHK.TRANS64.TRYWAIT P0, [R0+URZ], R3 ;  /* 0x00000003000075a7 */ /* 0x0022a400080011ff */
[----:B--2---:R-:W-:Y:S05]  /*a030*/  @!P0 NANOSLEEP.SYNCS 0x989680 ;  /* 0x009896800000895d */ /* 0x004fea0003900000 */
[----:B------:R-:W2:Y:S02]  /*a040*/  @!P0 SYNCS.PHASECHK.TRANS64 P0, [R0+URZ], R3 ;  /* 0x00000003000085a7 */ /* 0x000ea400080010ff */
[----:B--2---:R-:W-:Y:S05]  /*a050*/  @!P0 BRA `(.L_x_220) ;  /* 0xfffffffc00f08947 */ /* 0x004fea000383ffff */
[----:B------:R-:W-:Y:S05]  /*a060*/  BRA `(.L_x_221) ;  /* 0xffffffa4005c7947 */ /* 0x000fea000383ffff */
.L_x_78:
[----:B------:R-:W-:-:S07]  /*a070*/  MOV R0, UR5 ;  /* 0x0000000500007c02 */ /* 0x000fce0008000f00 */
.L_x_222:
[----:B-1----:R1:W2:Y:S02]  /*a080*/  SYNCS.PHASECHK.TRANS64.TRYWAIT P0, [R0+URZ], R3 ;  /* 0x00000003000075a7 */ /* 0x0022a400080011ff */
[----:B--2---:R-:W-:Y:S05]  /*a090*/  @!P0 NANOSLEEP.SYNCS 0x989680 ;  /* 0x009896800000895d */ /* 0x004fea0003900000 */
[----:B------:R-:W2:Y:S02]  /*a0a0*/  @!P0 SYNCS.PHASECHK.TRANS64 P0, [R0+URZ], R3 ;  /* 0x00000003000085a7 */ /* 0x000ea400080010ff */
[----:B--2---:R-:W-:Y:S05]  /*a0b0*/  @!P0 BRA `(.L_x_222) ;  /* 0xfffffffc00f08947 */ /* 0x004fea000383ffff */
[----:B------:R-:W-:Y:S05]  /*a0c0*/  BRA `(.L_x_223) ;  /* 0xffffffa4006c7947 */ /* 0x000fea000383ffff */
.L_x_79:
[----:B------:R-:W-:-:S07]  /*a0d0*/  MOV R0, UR5 ;  /* 0x0000000500007c02 */ /* 0x000fce0008000f00 */
.L_x_224:
[----:B-1----:R1:W2:Y:S02]  /*a0e0*/  SYNCS.PHASECHK.TRANS64.TRYWAIT P0, [R0+URZ], R3 ;  /* 0x00000003000075a7 */ /* 0x0022a400080011ff */
[----:B--2---:R-:W-:Y:S05]  /*a0f0*/  @!P0 NANOSLEEP.SYNCS 0x989680 ;  /* 0x009896800000895d */ /* 0x004fea0003900000 */
[----:B------:R-:W2:Y:S02]  /*a100*/  @!P0 SYNCS.PHASECHK.TRANS64 P0, [R0+URZ], R3 ;  /* 0x00000003000085a7 */ /* 0x000ea400080010ff */
[----:B--2---:R-:W-:Y:S05]  /*a110*/  @!P0 BRA `(.L_x_224) ;  /* 0xfffffffc00f08947 */ /* 0x004fea000383ffff */
[----:B------:R-:W-:Y:S05]  /*a120*/  BRA `(.L_x_225) ;  /* 0xffffffa4007c7947 */ /* 0x000fea000383ffff */
.L_x_80:
[----:B------:R-:W-:-:S07]  /*a130*/  MOV R0, UR5 ;  /* 0x0000000500007c02 */ /* 0x000fce0008000f00 */
.L_x_226:
[----:B-1----:R1:W2:Y:S02]  /*a140*/  SYNCS.PHASECHK.TRANS64.TRYWAIT P0, [R0+URZ], R3 ;  /* 0x00000003000075a7 */ /* 0x0022a400080011ff */
[----:B--2---:R-:W-:Y:S05]  /*a150*/  @!P0 NANOSLEEP.SYNCS 0x989680 ;  /* 0x009896800000895d */ /* 0x004fea0003900000 */
[----:B------:R-:W2:Y:S02]  /*a160*/  @!P0 SYNCS.PHASECHK.TRANS64 P0, [R0+URZ], R3 ;  /* 0x00000003000085a7 */ /* 0x000ea400080010ff */
[----:B--2---:R-:W-:Y:S05]  /*a170*/  @!P0 BRA `(.L_x_226) ;  /* 0xfffffffc00f08947 */ /* 0x004fea000383ffff */
[----:B------:R-:W-:Y:S05]  /*a180*/  BRA `(.L_x_227) ;  /* 0xffffffa4008c7947 */ /* 0x000fea000383ffff */
.L_x_83:
[----:B------:R-:W-:-:S07]  /*a190*/  MOV R4, UR4 ;  /* 0x0000000400047c02 */ /* 0x000fce0008000f00 */
.L_x_228:
[----:B--2---:R2:W3:Y:S02]  /*a1a0*/  SYNCS.PHASECHK.TRANS64.TRYWAIT P1, [R4+URZ+0x2b8], R7 ;  /* 0x0002b807040075a7 */ /* 0x0044e400080211ff */
[----:B---3--:R-:W-:Y:S05]  /*a1b0*/  @!P1 NANOSLEEP.SYNCS 0x989680 ;  /* 0x009896800000995d */ /* 0x008fea0003900000 */
[----:B------:R-:W3:Y:S02]  /*a1c0*/  @!P1 SYNCS.PHASECHK.TRANS64 P1, [R4+URZ+0x2b8], R7 ;  /* 0x0002b807040095a7 */ /* 0x000ee400080210ff */
[----:B---3--:R-:W-:Y:S05]  /*a1d0*/  @!P1 BRA `(.L_x_228) ;  /* 0xfffffffc00f09947 */ /* 0x008fea000383ffff */
[----:B------:R-:W-:Y:S05]  /*a1e0*/  BRA `(.L_x_229) ;  /* 0xffffffa400fc7947 */ /* 0x000fea000383ffff */
.L_x_84:
[----:B--2---:R-:W-:-:S07]  /*a1f0*/  MOV R4, UR4 ;  /* 0x0000000400047c02 */ /* 0x004fce0008000f00 */
.L_x_230:
[----:B--2---:R2:W3:Y:S02]  /*a200*/  SYNCS.PHASECHK.TRANS64.TRYWAIT P1, [R4+URZ+0x2b0], R5 ;  /* 0x0002b005040075a7 */ /* 0x0044e400080211ff */
[----:B---3--:R-:W-:Y:S05]  /*a210*/  @!P1 NANOSLEEP.SYNCS 0x989680 ;  /* 0x009896800000995d */ /* 0x008fea0003900000 */
[----:B------:R-:W3:Y:S02]  /*a220*/  @!P1 SYNCS.PHASECHK.TRANS64 P1, [R4+URZ+0x2b0], R5 ;  /* 0x0002b005040095a7 */ /* 0x000ee400080210ff */
[----:B---3--:R-:W-:Y:S05]  /*a230*/  @!P1 BRA `(.L_x_230) ;  /* 0xfffffffc00f09947 */ /* 0x008fea000383ffff */
[----:B------:R-:W-:Y:S05]  /*a240*/  BRA `(.L_x_231) ;  /* 0xffffffa800047947 */ /* 0x000fea000383ffff */
.L_x_94:
[----:B--2---:R-:W-:-:S04]  /*a250*/  MOV R5, UR5 ;  /* 0x0000000500057c02 */ /* 0x004fc80008000f00 */
[----:B------:R2:W3:Y:S03]  /*a260*/  SYNCS.PHASECHK.TRANS64.TRYWAIT P0, [R5+URZ+0x8], R6 ;  /* 0x00000806050075a7 */ /* 0x0004e600080011ff */
[----:B---3--:R-:W-:Y:S05]  /*a270*/  @!P0 NANOSLEEP.SYNCS 0x989680 ;  /* 0x009896800000895d */ /* 0x008fea0003900000 */
[----:B------:R-:W3:Y:S02]  /*a280*/  @!P0 SYNCS.PHASECHK.TRANS64 P0, [R5+URZ+0x8], R6 ;  /* 0x00000806050085a7 */ /* 0x000ee400080010ff */
[----:B---3--:R-:W-:Y:S05]  /*a290*/  @!P0 BRA `(.L_x_94) ;  /* 0xfffffffc00ec8947 */ /* 0x008fea000383ffff */
[----:B------:R-:W-:Y:S05]  /*a2a0*/  BRA `(.L_x_93) ;  /* 0xffffffa800d07947 */ /* 0x000fea000383ffff */
.L_x_96:
[----:B------:R-:W-:Y:S01]  /*a2b0*/  BSSY B0, `(.L_x_232) ;  /* 0x0000006000007945 */ /* 0x000fe20003800000 */
[----:B------:R-:W-:-:S07]  /*a2c0*/  MOV R15, 0xffffffff ;  /* 0xffffffff000f7802 */ /* 0x000fce0000000f00 */
[----:B-12--5:R-:W-:Y:S05]  /*a2d0*/  WARPSYNC.COLLECTIVE R15, `(.L_x_233) ;  /* 0x000000000f0c7348 */ /* 0x026fea0003c00000 */
[----:B------:R-:W-:Y:S02]  /*a2e0*/  ELECT P6, UR79, PT ;  /* 0x00000000004f782f */ /* 0x000fe400038c0000 */
[----:B------:R-:W-:Y:S01]  /*a2f0*/  MOV R14, UR79 ;  /* 0x0000004f000e7c02 */ /* 0x000fe20008000f00 */
[----:B-12--5:R-:W-:Y:S10]  /*a300*/  ENDCOLLECTIVE ;  /* 0x000000000000791b */ /* 0x026ff40003800000 */
.L_x_233:
[----:B------:R-:W-:Y:S05]  /*a310*/  BSYNC B0 ;  /* 0x0000000000007941 */ /* 0x000fea0003800000 */
.L_x_232:
[----:B------:R-:W-:Y:S01]  /*a320*/  PLOP3.LUT P0, PT, P6, PT, PT, 0x80, 0x8 ;  /* 0x000000000008781c */ /* 0x000fe2000370f070 */
[----:B------:R-:W-:-:S12]  /*a330*/  BRA `(.L_x_234) ;  /* 0xffffffa800fc7947 */ /* 0x000fd8000383ffff */
.L_x_98:
[----:B--2---:R-:W-:-:S04]  /*a340*/  MOV R3, UR5 ;  /* 0x0000000500037c02 */ /* 0x004fc80008000f00 */
[----:B------:R2:W3:Y:S03]  /*a350*/  SYNCS.PHASECHK.TRANS64.TRYWAIT P0, [R3+URZ+0x8], R4 ;  /* 0x00000804030075a7 */ /* 0x0004e600080011ff */
[----:B---3--:R-:W-:Y:S05]  /*a360*/  @!P0 NANOSLEEP.SYNCS 0x989680 ;  /* 0x009896800000895d */ /* 0x008fea0003900000 */
[----:B------:R-:W3:Y:S02]  /*a370*/  @!P0 SYNCS.PHASECHK.TRANS64 P0, [R3+URZ+0x8], R4 ;  /* 0x00000804030085a7 */ /* 0x000ee400080010ff */
[----:B---3--:R-:W-:Y:S05]  /*a380*/  @!P0 BRA `(.L_x_98) ;  /* 0xfffffffc00ec8947 */ /* 0x008fea000383ffff */
[----:B------:R-:W-:Y:S05]  /*a390*/  BRA `(.L_x_97) ;  /* 0xffffffac00007947 */ /* 0x000fea000383ffff */
.L_x_99:
[----:B------:R-:W-:-:S07]  /*a3a0*/  MOV R4, UR14 ;  /* 0x0000000e00047c02 */ /* 0x000fce0008000f00 */
.L_x_235:
[----:B-1----:R1:W2:Y:S02]  /*a3b0*/  SYNCS.PHASECHK.TRANS64.TRYWAIT P0, [R4+URZ+0x2b0], R5 ;  /* 0x0002b005040075a7 */ /* 0x0022a400080011ff */
[----:B--2---:R-:W-:Y:S05]  /*a3c0*/  @!P0 NANOSLEEP.SYNCS 0x989680 ;  /* 0x009896800000895d */ /* 0x004fea0003900000 */
[----:B------:R-:W2:Y:S02]  /*a3d0*/  @!P0 SYNCS.PHASECHK.TRANS64 P0, [R4+URZ+0x2b0], R5 ;  /* 0x0002b005040085a7 */ /* 0x000ea400080010ff */
[----:B--2---:R-:W-:Y:S05]  /*a3e0*/  @!P0 BRA `(.L_x_235) ;  /* 0xfffffffc00f08947 */ /* 0x004fea000383ffff */
[----:B------:R-:W-:Y:S05]  /*a3f0*/  BRA `(.L_x_236) ;  /* 0xffffffac00e47947 */ /* 0x000fea000383ffff */
.L_x_101:
[----:B------:R-:W-:-:S07]  /*a400*/  MOV R4, UR19 ;  /* 0x0000001300047c02 */ /* 0x000fce0008000f00 */
.L_x_237:
[----:B-1----:R1:W2:Y:S02]  /*a410*/  SYNCS.PHASECHK.TRANS64.TRYWAIT P0, [R4+URZ+0x2d0], R5 ;  /* 0x0002d005040075a7 */ /* 0x0022a400080011ff */
[----:B--2---:R-:W-:Y:S05]  /*a420*/  @!P0 NANOSLEEP.SYNCS 0x989680 ;  /* 0x009896800000895d */ /* 0x004fea0003900000 */
[----:B------:R-:W2:Y:S02]  /*a430*/  @!P0 SYNCS.PHASECHK.TRANS64 P0, [R4+URZ+0x2d0], R5 ;  /* 0x0002d005040085a7 */ /* 0x000ea400080010ff */
[----:B--2---:R-:W-:Y:S05]  /*a440*/  @!P0 BRA `(.L_x_237) ;  /* 0xfffffffc00f08947 */ /* 0x004fea000383ffff */
[----:B------:R-:W-:Y:S05]  /*a450*/  BRA `(.L_x_100) ;  /* 0xffffffb000047947 */ /* 0x000fea000383ffff */
.L_x_105:
[----:B-1----:R-:W-:Y:S07]  /*a460*/  MOV R4, UR11 ;  /* 0x0000000b00047c02 */ /* 0x002fee0008000f00 */
.L_x_238:
[----:B-1----:R1:W2:Y:S02]  /*a470*/  SYNCS.PHASECHK.TRANS64.TRYWAIT P0, [R4+URZ], R7 ;  /* 0x00000007040075a7 */ /* 0x0022a400080011ff */
[----:B--2---:R-:W-:Y:S05]  /*a480*/  @!P0 NANOSLEEP.SYNCS 0x989680 ;  /* 0x009896800000895d */ /* 0x004fea0003900000 */
[----:B------:R-:W2:Y:S02]  /*a490*/  @!P0 SYNCS.PHASECHK.TRANS64 P0, [R4+URZ], R7 ;  /* 0x00000007040085a7 */ /* 0x000ea400080010ff */
[----:B--2---:R-:W-:Y:S05]  /*a4a0*/  @!P0 BRA `(.L_x_238) ;  /* 0xfffffffc00f08947 */ /* 0x004fea000383ffff */
[----:B------:R-:W-:Y:S05]  /*a4b0*/  BRA `(.L_x_104) ;  /* 0xffffffb000287947 */ /* 0x000fea000383ffff */
.L_x_109:
[----:B--2---:R-:W-:-:S07]  /*a4c0*/  MOV R0, UR4 ;  /* 0x0000000400007c02 */ /* 0x004fce0008000f00 */
.L_x_239:
[----:B-1----:R1:W2:Y:S02]  /*a4d0*/  SYNCS.PHASECHK.TRANS64.TRYWAIT P0, [R0+URZ], R5 ;  /* 0x00000005000075a7 */ /* 0x0022a400080011ff */
[----:B--2---:R-:W-:Y:S05]  /*a4e0*/  @!P0 NANOSLEEP.SYNCS 0x989680 ;  /* 0x009896800000895d */ /* 0x004fea0003900000 */
[----:B------:R-:W2:Y:S02]  /*a4f0*/  @!P0 SYNCS.PHASECHK.TRANS64 P0, [R0+URZ], R5 ;  /* 0x00000005000085a7 */ /* 0x000ea400080010ff */
[----:B--2---:R-:W-:Y:S05]  /*a500*/  @!P0 BRA `(.L_x_239) ;  /* 0xfffffffc00f08947 */ /* 0x004fea000383ffff */
[----:B------:R-:W-:Y:S05]  /*a510*/  BRA `(.L_x_240) ;  /* 0xffffffb000dc7947 */ /* 0x000fea000383ffff */
.L_x_112:
[----:B------:R-:W-:-:S07]  /*a520*/  MOV R0, UR14 ;  /* 0x0000000e00007c02 */ /* 0x000fce0008000f00 */
.L_x_241:
[----:B-1----:R1:W2:Y:S02]  /*a530*/  SYNCS.PHASECHK.TRANS64.TRYWAIT P1, [R0+URZ+0x2e0], R5 ;  /* 0x0002e005000075a7 */ /* 0x0022a400080211ff */
[----:B--2---:R-:W-:Y:S05]  /*a540*/  @!P1 NANOSLEEP.SYNCS 0x989680 ;  /* 0x009896800000995d */ /* 0x004fea0003900000 */
[----:B------:R-:W2:Y:S02]  /*a550*/  @!P1 SYNCS.PHASECHK.TRANS64 P1, [R0+URZ+0x2e0], R5 ;  /* 0x0002e005000095a7 */ /* 0x000ea400080210ff */
[----:B--2---:R-:W-:Y:S05]  /*a560*/  @!P1 BRA `(.L_x_241) ;  /* 0xfffffffc00f09947 */ /* 0x004fea000383ffff */
[----:B------:R-:W-:Y:S05]  /*a570*/  BRA `(.L_x_242) ;  /* 0xffffffb400287947 */ /* 0x000fea000383ffff */
.L_x_117:
[----:B------:R-:W-:Y:S07]  /*a580*/  MOV R0, UR19 ;  /* 0x0000001300007c02 */ /* 0x000fee0008000f00 */
.L_x_243:
[----:B-1----:R1:W2:Y:S02]  /*a590*/  SYNCS.PHASECHK.TRANS64.TRYWAIT P0, [R0+URZ+0x2b0], R3 ;  /* 0x0002b003000075a7 */ /* 0x0022a400080011ff */
[----:B--2---:R-:W-:Y:S05]  /*a5a0*/  @!P0 NANOSLEEP.SYNCS 0x989680 ;  /* 0x009896800000895d */ /* 0x004fea0003900000 */
[----:B------:R-:W2:Y:S02]  /*a5b0*/  @!P0 SYNCS.PHASECHK.TRANS64 P0, [R0+URZ+0x2b0], R3 ;  /* 0x0002b003000085a7 */ /* 0x000ea400080010ff */
[----:B--2---:R-:W-:Y:S05]  /*a5c0*/  @!P0 BRA `(.L_x_243) ;  /* 0xfffffffc00f08947 */ /* 0x004fea000383ffff */
[----:B------:R-:W-:Y:S05]  /*a5d0*/  BRA `(.L_x_244) ;  /* 0xffffffb800547947 */ /* 0x000fea000383ffff */
.L_x_120:
[----:B------:R-:W-:Y:S07]  /*a5e0*/  MOV R0, UR19 ;  /* 0x0000001300007c02 */ /* 0x000fee0008000f00 */
.L_x_245:
[----:B-1----:R1:W2:Y:S02]  /*a5f0*/  SYNCS.PHASECHK.TRANS64.TRYWAIT P0, [R0+URZ+0x2a8], R9 ;  /* 0x0002a809000075a7 */ /* 0x0022a400080011ff */
[----:B--2---:R-:W-:Y:S05]  /*a600*/  @!P0 NANOSLEEP.SYNCS 0x989680 ;  /* 0x009896800000895d */ /* 0x004fea0003900000 */
[----:B------:R-:W2:Y:S02]  /*a610*/  @!P0 SYNCS.PHASECHK.TRANS64 P0, [R0+URZ+0x2a8], R9 ;  /* 0x0002a809000085a7 */ /* 0x000ea400080010ff */
[----:B--2---:R-:W-:Y:S05]  /*a620*/  @!P0 BRA `(.L_x_245) ;  /* 0xfffffffc00f08947 */ /* 0x004fea000383ffff */
[----:B------:R-:W-:Y:S05]  /*a630*/  BRA `(.L_x_119) ;  /* 0xffffffbc00b47947 */ /* 0x000fea000383ffff */
.L_x_123:
[----:B-1----:R-:W-:Y:S07]  /*a640*/  MOV R0, UR19 ;  /* 0x0000001300007c02 */ /* 0x002fee0008000f00 */
.L_x_246:
[----:B-1----:R1:W2:Y:S02]  /*a650*/  SYNCS.PHASECHK.TRANS64.TRYWAIT P2, [R0+URZ+0x298], R3 ;  /* 0x00029803000075a7 */ /* 0x0022a400080411ff */
[----:B--2---:R-:W-:Y:S05]  /*a660*/  @!P2 NANOSLEEP.SYNCS 0x989680 ;  /* 0x009896800000a95d */ /* 0x004fea0003900000 */
[----:B------:R-:W2:Y:S02]  /*a670*/  @!P2 SYNCS.PHASECHK.TRANS64 P2, [R0+URZ+0x298], R3 ;  /* 0x000298030000a5a7 */ /* 0x000ea400080410ff */
[----:B--2---:R-:W-:Y:S05]  /*a680*/  @!P2 BRA `(.L_x_246) ;  /* 0xfffffffc00f0a947 */ /* 0x004fea000383ffff */
[----:B------:R-:W-:Y:S05]  /*a690*/  BRA `(.L_x_247) ;  /* 0xffffffc000107947 */ /* 0x000fea000383ffff */
.L_x_126:
[----:B------:R-:W-:Y:S07]  /*a6a0*/  MOV R0, UR44 ;  /* 0x0000002c00007c02 */ /* 0x000fee0008000f00 */
.L_x_248:
[----:B-1----:R1:W2:Y:S02]  /*a6b0*/  SYNCS.PHASECHK.TRANS64.TRYWAIT P0, [R0+URZ+0x2b0], R3 ;  /* 0x0002b003000075a7 */ /* 0x0022a400080011ff */
[----:B--2---:R-:W-:Y:S05]  /*a6c0*/  @!P0 NANOSLEEP.SYNCS 0x989680 ;  /* 0x009896800000895d */ /* 0x004fea0003900000 */
[----:B------:R-:W2:Y:S02]  /*a6d0*/  @!P0 SYNCS.PHASECHK.TRANS64 P0, [R0+URZ+0x2b0], R3 ;  /* 0x0002b003000085a7 */ /* 0x000ea400080010ff */
[----:B--2---:R-:W-:Y:S05]  /*a6e0*/  @!P0 BRA `(.L_x_248) ;  /* 0xfffffffc00f08947 */ /* 0x004fea000383ffff */
[----:B------:R-:W-:Y:S05]  /*a6f0*/  BRA `(.L_x_249) ;  /* 0xffffffc4008c7947 */ /* 0x000fea000383ffff */
.L_x_137:
[----:B-1----:R-:W-:Y:S04]  /*a700*/  MOV R2, UR44 ;  /* 0x0000002c00027c02 */ /* 0x002fe80008000f00 */
[----:B------:R1:W2:Y:S03]  /*a710*/  SYNCS.PHASECHK.TRANS64.TRYWAIT P1, [R2+URZ+0x290], R3 ;  /* 0x00029003020075a7 */ /* 0x0002a600080211ff */
[----:B--2---:R-:W-:Y:S05]  /*a720*/  @!P1 NANOSLEEP.SYNCS 0x989680 ;  /* 0x009896800000995d */ /* 0x004fea0003900000 */
[----:B------:R-:W2:Y:S02]  /*a730*/  @!P1 SYNCS.PHASECHK.TRANS64 P1, [R2+URZ+0x290], R3 ;  /* 0x00029003020095a7 */ /* 0x000ea400080210ff */
[----:B--2---:R-:W-:Y:S05]  /*a740*/  @!P1 BRA `(.L_x_137) ;  /* 0xfffffffc00ec9947 */ /* 0x004fea000383ffff */
[----:B------:R-:W-:Y:S05]  /*a750*/  BRA `(.L_x_136) ;  /* 0xffffffd000e87947 */ /* 0x000fea000383ffff */
.L_x_139:
[----:B------:R1:W1:Y:S02]  /*a760*/  SYNCS.PHASECHK.TRANS64.TRYWAIT P1, [R165+URZ+0x2c0], R0 ;  /* 0x0002c000a50075a7 */ /* 0x00026400080211ff */
[----:B-1----:R-:W-:Y:S05]  /*a770*/  @!P1 NANOSLEEP.SYNCS 0x989680 ;  /* 0x009896800000995d */ /* 0x002fea0003900000 */
[----:B------:R-:W1:Y:S02]  /*a780*/  @!P1 SYNCS.PHASECHK.TRANS64 P1, [R165+URZ+0x2c0], R0 ;  /* 0x0002c000a50095a7 */ /* 0x000e6400080210ff */
[----:B-1----:R-:W-:Y:S05]  /*a790*/  @!P1 BRA `(.L_x_139) ;  /* 0xfffffffc00f09947 */ /* 0x002fea000383ffff */
[----:B------:R-:W-:Y:S05]  /*a7a0*/  BRA `(.L_x_138) ;  /* 0xffffffd400307947 */ /* 0x000fea000383ffff */
        .weak           $__internal_0_$__cuda_sm10x_tcgen05_guardrail_trap_col_being_dealloced_not_returned_by_alloc
        .type           $__internal_0_$__cuda_sm10x_tcgen05_guardrail_trap_col_being_dealloced_not_returned_by_alloc,@function
        .size           $__internal_0_$__cuda_sm10x_tcgen05_guardrail_trap_col_being_dealloced_not_returned_by_alloc,($__internal_1_$__cuda_sm10x_tcgen05_guardrail_trap_phase_invalid_during_alloc - $__internal_0_$__cuda_sm10x_tcgen05_guardrail_trap_col_being_dealloced_not_returned_by_alloc)
$__internal_0_$__cuda_sm10x_tcgen05_guardrail_trap_col_being_dealloced_not_returned_by_alloc:
[----:B------:R-:W-:Y:S05]  /*a7b0*/  BPT.TRAP 0x1 ;  /* 0x000000040000795c */ /* 0x000fea0000300000 */
[----:B------:R-:W-:-:S04]  /*a7c0*/  HFMA2 R3, -RZ, RZ, 0, 0 ;  /* 0x00000000ff037431 */ /* 0x000fc800000001ff */
[----:B------:R-:W-:Y:S05]  /*a7d0*/  RET.REL.NODEC R2 `(_ZN7cutlass13device_kernelINS_4conv6kernel13ConvUniversalINS1_16ConvProblemShapeILNS1_8OperatorE0ELi2EEENS1_10collective14CollectiveConvINS1_47MainloopSm100TmaUmmaWarpSpecializedImplicitGemmILS5_0ELi41ELi2ELi1ELi2EN4cute5tupleIJNSA_1CILi2EEENSC_ILi1EEESE_EEEEENSB_IJNSC_ILi256EEENSC_ILi64EEENSB_IJNSC_ILi32EEEEEEEEENS_12float_e4m3_tESM_NSA_8TiledMMAINSA_8MMA_AtomIJNSA_10MMA_TraitsINSA_25SM100_MMA_F8F6F4_2x1SM_SSEJSM_SM_fSH_SI_NSA_17integral_constantINSA_4UMMA5MajorELST_0EEESU_NSR_INSS_7ScaleInELSV_0EEESW_EEEEEENSA_6LayoutINSB_IJSE_SE_SE_EEENSB_IJNSC_ILi0EEES11_S11_EEEEENSB_IJNSA_10UnderscoreES14_S14_EEEEENS7_6detail27Sm100ImplicitGemmTileTraitsINSA_25SM100_TMA_2SM_LOAD_IM2COLENSA_14ComposedLayoutINSA_7SwizzleILi1ELi4ELi3EEENSA_18smem_ptr_flag_bitsILi8EEENSZ_INSB_IJNSC_ILi8EEESJ_EEENSB_IJSJ_SE_EEEEEEEvEENS18_INSA_18SM100_TMA_2SM_LOADES1J_vEEEENS_8epilogue10collective18CollectiveEpilogueINS1O_23Sm100TmaWarpSpecializedILi1ELi1ELi64ELb0ELb0EEEJNSB_IJNSC_ILi128EEESI_SK_EEENSB_IJNSZ_IS1T_SE_EENSZ_ISI_SE_EEEEESM_NSB_IJNSB_IJlllEEESE_S11_EEESM_S1Z_NS1O_6fusion15FusionCallbacksIS1S_NS20_17LinearCombinationISM_fSM_fLNS_15FloatRoundStyleE2EEES1U_S1X_JEEENSA_5SM1004TMEM4LOAD26SM100_TMEM_LOAD_32dp32b64xENSA_20SM90_TMA_LOAD_IM2COLENS1A_INS1B_ILi2ELi4ELi3EEES1E_NSZ_INSB_IJS1F_SI_EEENSB_IJSI_SE_EEEEEEENSA_39AutoVectorizingCopyWithAssumedAlignmentILi128EEENSA_21SM90_TMA_STORE_IM2COLES2F_S2H_S2H_EEEvvEEEEvNT_6ParamsE) ;  /* 0xffffff5802087950 */ /* 0x000fea0003c3ffff */
        .weak           $__internal_1_$__cuda_sm10x_tcgen05_guardrail_trap_phase_invalid_during_alloc
        .type           $__internal_1_$__cuda_sm10x_tcgen05_guardrail_trap_phase_invalid_during_alloc,@function
        .size           $__internal_1_$__cuda_sm10x_tcgen05_guardrail_trap_phase_invalid_during_alloc,($__internal_2_$__cuda_sm10x_tcgen05_guardrail_trap_unallocated_columns_being_dealloced - $__internal_1_$__cuda_sm10x_tcgen05_guardrail_trap_phase_invalid_during_alloc)
$__internal_1_$__cuda_sm10x_tcgen05_guardrail_trap_phase_invalid_during_alloc:
[----:B------:R-:W-:Y:S05]  /*a7e0*/  BPT.TRAP 0x1 ;  /* 0x000000040000795c */ /* 0x000fea0000300000 */
[----:B------:R-:W-:-:S04]  /*a7f0*/  MOV R5, 0x0 ;  /* 0x0000000000057802 */ /* 0x000fc80000000f00 */
[----:B------:R-:W-:Y:S05]  /*a800*/  RET.REL.NODEC R4 `(_ZN7cutlass13device_kernelINS_4conv6kernel13ConvUniversalINS1_16ConvProblemShapeILNS1_8OperatorE0ELi2EEENS1_10collective14CollectiveConvINS1_47MainloopSm100TmaUmmaWarpSpecializedImplicitGemmILS5_0ELi41ELi2ELi1ELi2EN4cute5tupleIJNSA_1CILi2EEENSC_ILi1EEESE_EEEEENSB_IJNSC_ILi256EEENSC_ILi64EEENSB_IJNSC_ILi32EEEEEEEEENS_12float_e4m3_tESM_NSA_8TiledMMAINSA_8MMA_AtomIJNSA_10MMA_TraitsINSA_25SM100_MMA_F8F6F4_2x1SM_SSEJSM_SM_fSH_SI_NSA_17integral_constantINSA_4UMMA5MajorELST_0EEESU_NSR_INSS_7ScaleInELSV_0EEESW_EEEEEENSA_6LayoutINSB_IJSE_SE_SE_EEENSB_IJNSC_ILi0EEES11_S11_EEEEENSB_IJNSA_10UnderscoreES14_S14_EEEEENS7_6detail27Sm100ImplicitGemmTileTraitsINSA_25SM100_TMA_2SM_LOAD_IM2COLENSA_14ComposedLayoutINSA_7SwizzleILi1ELi4ELi3EEENSA_18smem_ptr_flag_bitsILi8EEENSZ_INSB_IJNSC_ILi8EEESJ_EEENSB_IJSJ_SE_EEEEEEEvEENS18_INSA_18SM100_TMA_2SM_LOADES1J_vEEEENS_8epilogue10collective18CollectiveEpilogueINS1O_23Sm100TmaWarpSpecializedILi1ELi1ELi64ELb0ELb0EEEJNSB_IJNSC_ILi128EEESI_SK_EEENSB_IJNSZ_IS1T_SE_EENSZ_ISI_SE_EEEEESM_NSB_IJNSB_IJlllEEESE_S11_EEESM_S1Z_NS1O_6fusion15FusionCallbacksIS1S_NS20_17LinearCombinationISM_fSM_fLNS_15FloatRoundStyleE2EEES1U_S1X_JEEENSA_5SM1004TMEM4LOAD26SM100_TMEM_LOAD_32dp32b64xENSA_20SM90_TMA_LOAD_IM2COLENS1A_INS1B_ILi2ELi4ELi3EEES1E_NSZ_INSB_IJS1F_SI_EEENSB_IJSI_SE_EEEEEEENSA_39AutoVectorizingCopyWithAssumedAlignmentILi128EEENSA_21SM90_TMA_STORE_IM2COLES2F_S2H_S2H_EEEvvEEEEvNT_6ParamsE) ;  /* 0xffffff5404fc7950 */ /* 0x000fea0003c3ffff */
        .weak           $__internal_2_$__cuda_sm10x_tcgen05_guardrail_trap_unallocated_columns_being_dealloced
        .type           $__internal_2_$__cuda_sm10x_tcgen05_guardrail_trap_unallocated_columns_being_dealloced,@function
        .size           $__internal_2_$__cuda_sm10x_tcgen05_guardrail_trap_unallocated_columns_being_dealloced,(.L_x_251 - $__internal_2_$__cuda_sm10x_tcgen05_guardrail_trap_unallocated_columns_being_dealloced)
$__internal_2_$__cuda_sm10x_tcgen05_guardrail_trap_unallocated_columns_being_dealloced:
[----:B------:R-:W-:Y:S05]  /*a810*/  BPT.TRAP 0x1 ;  /* 0x000000040000795c */ /* 0x000fea0000300000 */
[----:B------:R-:W-:-:S04]  /*a820*/  HFMA2 R3, -RZ, RZ, 0, 0 ;  /* 0x00000000ff037431 */ /* 0x000fc800000001ff */
[----:B------:R-:W-:Y:S05]  /*a830*/  RET.REL.NODEC R2 `(_ZN7cutlass13device_kernelINS_4conv6kernel13ConvUniversalINS1_16ConvProblemShapeILNS1_8OperatorE0ELi2EEENS1_10collective14CollectiveConvINS1_47MainloopSm100TmaUmmaWarpSpecializedImplicitGemmILS5_0ELi41ELi2ELi1ELi2EN4cute5tupleIJNSA_1CILi2EEENSC_ILi1EEESE_EEEEENSB_IJNSC_ILi256EEENSC_ILi64EEENSB_IJNSC_ILi32EEEEEEEEENS_12float_e4m3_tESM_NSA_8TiledMMAINSA_8MMA_AtomIJNSA_10MMA_TraitsINSA_25SM100_MMA_F8F6F4_2x1SM_SSEJSM_SM_fSH_SI_NSA_17integral_constantINSA_4UMMA5MajorELST_0EEESU_NSR_INSS_7ScaleInELSV_0EEESW_EEEEEENSA_6LayoutINSB_IJSE_SE_SE_EEENSB_IJNSC_ILi0EEES11_S11_EEEEENSB_IJNSA_10UnderscoreES14_S14_EEEEENS7_6detail27Sm100ImplicitGemmTileTraitsINSA_25SM100_TMA_2SM_LOAD_IM2COLENSA_14ComposedLayoutINSA_7SwizzleILi1ELi4ELi3EEENSA_18smem_ptr_flag_bitsILi8EEENSZ_INSB_IJNSC_ILi8EEESJ_EEENSB_IJSJ_SE_EEEEEEEvEENS18_INSA_18SM100_TMA_2SM_LOADES1J_vEEEENS_8epilogue10collective18CollectiveEpilogueINS1O_23Sm100TmaWarpSpecializedILi1ELi1ELi64ELb0ELb0EEEJNSB_IJNSC_ILi128EEESI_SK_EEENSB_IJNSZ_IS1T_SE_EENSZ_ISI_SE_EEEEESM_NSB_IJNSB_IJlllEEESE_S11_EEESM_S1Z_NS1O_6fusion15FusionCallbacksIS1S_NS20_17LinearCombinationISM_fSM_fLNS_15FloatRoundStyleE2EEES1U_S1X_JEEENSA_5SM1004TMEM4LOAD26SM100_TMEM_LOAD_32dp32b64xENSA_20SM90_TMA_LOAD_IM2COLENS1A_INS1B_ILi2ELi4ELi3EEES1E_NSZ_INSB_IJS1F_SI_EEENSB_IJSI_SE_EEEEEEENSA_39AutoVectorizingCopyWithAssumedAlignmentILi128EEENSA_21SM90_TMA_STORE_IM2COLES2F_S2H_S2H_EEEvvEEEEvNT_6ParamsE) ;  /* 0xffffff5402f07950 */ /* 0x000fea0003c3ffff */
.L_x_250:
[----:B------:R-:W-:-:S00]  /*a840*/  BRA `(.L_x_250) ;  /* 0xfffffffc00fc7947 */ /* 0x000fc0000383ffff */
[----:B------:R-:W-:-:S00]  /*a850*/  NOP ;  /* 0x0000000000007918 */ /* 0x000fc00000000000 */
        /* <DEDUP_REMOVED lines=10> */
.L_x_251:


//--------------------- .nv.global.init           --------------------------
	.section	.nv.global.init,"aw",@progbits
.nv.global.init:
	.type		$str$29,@object
	.size		$str$29,($str$30 - $str$29)
$str$29:
        /*0000*/ 	.byte	0x28, 0x61, 0x64, 0x64, 0x72, 0x65, 0x73, 0x73, 0x20, 0x26, 0x20, 0x6d, 0x61, 0x73, 0x6b, 0x29
        /*0010*/ 	.byte	0x20, 0x3d, 0x3d, 0x20, 0x30, 0x00
	.type		$str$30,@object
	.size		$str$30,($str$28 - $str$30)
$str$30:
        /*0016*/ 	.byte	0x2f, 0x74, 0x6d, 0x70, 0x2f, 0x63, 0x75, 0x74, 0x6c, 0x61, 0x73, 0x73, 0x5f, 0x73, 0x77, 0x65
        /*0026*/ 	.byte	0x65, 0x70, 0x5f, 0x73, 0x72, 0x63, 0x2f, 0x69, 0x6e, 0x63, 0x6c, 0x75, 0x64, 0x65, 0x2f, 0x63
        /*0036*/ 	.byte	0x75, 0x74, 0x65, 0x2f, 0x70, 0x6f, 0x69, 0x6e, 0x74, 0x65, 0x72, 0x5f, 0x66, 0x6c, 0x61, 0x67
        /*0046*/ 	.byte	0x67, 0x65, 0x64, 0x2e, 0x68, 0x70, 0x70, 0x00
	.type		$str$28,@object
	.size		$str$28,($str$27 - $str$28)
$str$28:
        /*004e*/ 	.byte	0x2f, 0x74, 0x6d, 0x70, 0x2f, 0x63, 0x75, 0x74, 0x6c, 0x61, 0x73, 0x73, 0x5f, 0x73, 0x77, 0x65
        /*005e*/ 	.byte	0x65, 0x70, 0x5f, 0x73, 0x72, 0x63, 0x2f, 0x69, 0x6e, 0x63, 0x6c, 0x75, 0x64, 0x65, 0x2f, 0x63
        /*006e*/ 	.byte	0x75, 0x74, 0x65, 0x2f, 0x61, 0x74, 0x6f, 0x6d, 0x2f, 0x63, 0x6f, 0x70, 0x79, 0x5f, 0x74, 0x72
        /*007e*/ 	.byte	0x61, 0x69, 0x74, 0x73, 0x5f, 0x73, 0x6d, 0x31, 0x30, 0x30, 0x2e, 0x68, 0x70, 0x70, 0x00
	.type		$str$27,@object
	.size		$str$27,(__unnamed_1 - $str$27)
$str$27:
        /*008d*/ 	.byte	0x28, 0x28, 0x75, 0x69, 0x6e, 0x74, 0x33, 0x32, 0x5f, 0x74, 0x28, 0x74, 0x68, 0x72, 0x65, 0x61
        /*009d*/ 	.byte	0x64, 0x49, 0x64, 0x78, 0x2e, 0x78, 0x29, 0x20, 0x2f, 0x20, 0x33, 0x32, 0x29, 0x20, 0x25, 0x20
        /*00ad*/ 	.byte	0x34, 0x29, 0x20, 0x3d, 0x3d, 0x20, 0x28, 0x28, 0x28, 0x74, 0x6d, 0x65, 0x6d, 0x5f, 0x61, 0x64
        /*00bd*/ 	.byte	0x64, 0x72, 0x20, 0x3e, 0x3e, 0x20, 0x31, 0x36, 0x29, 0x20, 0x2f, 0x20, 0x33, 0x32, 0x29, 0x20
        /*00cd*/ 	.byte	0x25, 0x20, 0x34, 0x29, 0x00
	.type		__unnamed_1,@object
	.size		__unnamed_1,(__unnamed_2 - __unnamed_1)
__unnamed_1:
        /*00d2*/ 	.byte	0x61, 0x75, 0x74, 0x6f, 0x20, 0x63, 0x75, 0x74, 0x65, 0x3a, 0x3a, 0x61, 0x73, 0x5f, 0x70, 0x6f
        /* <DEDUP_REMOVED lines=24> */
        /*0262*/ 	.byte	0x43, 0x3c, 0x38, 0x31, 0x39, 0x32, 0x3e, 0x3e, 0x3e, 0x3e, 0x5d, 0x00
	.type		__unnamed_2,@object
	.size		__unnamed_2,(.L_2 - __unnamed_2)
__unnamed_2:
        /* <DEDUP_REMOVED lines=42> */
        /*050e*/ 	.byte	0x3e, 0x3e, 0x3e, 0x3e, 0x5d, 0x00
.L_2:


//--------------------- .nv.shared._ZN7cutlass13device_kernelINS_4conv6kernel13ConvUniversalINS1_16ConvProblemShapeILNS1_8OperatorE0ELi2EEENS1_10collective14CollectiveConvINS1_47MainloopSm100TmaUmmaWarpSpecializedImplicitGemmILS5_0ELi41ELi2ELi1ELi2EN4cute5tupleIJNSA_1CILi2EEENSC_ILi1EEESE_EEEEENSB_IJNSC_ILi256EEENSC_ILi64EEENSB_IJNSC_ILi32EEEEEEEEENS_12float_e4m3_tESM_NSA_8TiledMMAINSA_8MMA_AtomIJNSA_10MMA_TraitsINSA_25SM100_MMA_F8F6F4_2x1SM_SSEJSM_SM_fSH_SI_NSA_17integral_constantINSA_4UMMA5MajorELST_0EEESU_NSR_INSS_7ScaleInELSV_0EEESW_EEEEEENSA_6LayoutINSB_IJSE_SE_SE_EEENSB_IJNSC_ILi0EEES11_S11_EEEEENSB_IJNSA_10UnderscoreES14_S14_EEEEENS7_6detail27Sm100ImplicitGemmTileTraitsINSA_25SM100_TMA_2SM_LOAD_IM2COLENSA_14ComposedLayoutINSA_7SwizzleILi1ELi4ELi3EEENSA_18smem_ptr_flag_bitsILi8EEENSZ_INSB_IJNSC_ILi8EEESJ_EEENSB_IJSJ_SE_EEEEEEEvEENS18_INSA_18SM100_TMA_2SM_LOADES1J_vEEEENS_8epilogue10collective18CollectiveEpilogueINS1O_23Sm100TmaWarpSpecializedILi1ELi1ELi64ELb0ELb0EEEJNSB_IJNSC_ILi128EEESI_SK_EEENSB_IJNSZ_IS1T_SE_EENSZ_ISI_SE_EEEEESM_NSB_IJNSB_IJlllEEESE_S11_EEESM_S1Z_NS1O_6fusion15FusionCallbacksIS1S_NS20_17LinearCombinationISM_fSM_fLNS_15FloatRoundStyleE2EEES1U_S1X_JEEENSA_5SM1004TMEM4LOAD26SM100_TMEM_LOAD_32dp32b64xENSA_20SM90_TMA_LOAD_IM2COLENS1A_INS1B_ILi2ELi4ELi3EEES1E_NSZ_INSB_IJS1F_SI_EEENSB_IJSI_SE_EEEEEEENSA_39AutoVectorizingCopyWithAssumedAlignmentILi128EEENSA_21SM90_TMA_STORE_IM2COLES2F_S2H_S2H_EEEvvEEEEvNT_6ParamsE --------------------------
	.section	.nv.shared._ZN7cutlass13device_kernelINS_4conv6kernel13ConvUniversalINS1_16ConvProblemShapeILNS1_8OperatorE0ELi2EEENS1_10collective14CollectiveConvINS1_47MainloopSm100TmaUmmaWarpSpecializedImplicitGemmILS5_0ELi41ELi2ELi1ELi2EN4cute5tupleIJNSA_1CILi2EEENSC_ILi1EEESE_EEEEENSB_IJNSC_ILi256EEENSC_ILi64EEENSB_IJNSC_ILi32EEEEEEEEENS_12float_e4m3_tESM_NSA_8TiledMMAINSA_8MMA_AtomIJNSA_10MMA_TraitsINSA_25SM100_MMA_F8F6F4_2x1SM_SSEJSM_SM_fSH_SI_NSA_17integral_constantINSA_4UMMA5MajorELST_0EEESU_NSR_INSS_7ScaleInELSV_0EEESW_EEEEEENSA_6LayoutINSB_IJSE_SE_SE_EEENSB_IJNSC_ILi0EEES11_S11_EEEEENSB_IJNSA_10UnderscoreES14_S14_EEEEENS7_6detail27Sm100ImplicitGemmTileTraitsINSA_25SM100_TMA_2SM_LOAD_IM2COLENSA_14ComposedLayoutINSA_7SwizzleILi1ELi4ELi3EEENSA_18smem_ptr_flag_bitsILi8EEENSZ_INSB_IJNSC_ILi8EEESJ_EEENSB_IJSJ_SE_EEEEEEEvEENS18_INSA_18SM100_TMA_2SM_LOADES1J_vEEEENS_8epilogue10collective18CollectiveEpilogueINS1O_23Sm100TmaWarpSpecializedILi1ELi1ELi64ELb0ELb0EEEJNSB_IJNSC_ILi128EEESI_SK_EEENSB_IJNSZ_IS1T_SE_EENSZ_ISI_SE_EEEEESM_NSB_IJNSB_IJlllEEESE_S11_EEESM_S1Z_NS1O_6fusion15FusionCallbacksIS1S_NS20_17LinearCombinationISM_fSM_fLNS_15FloatRoundStyleE2EEES1U_S1X_JEEENSA_5SM1004TMEM4LOAD26SM100_TMEM_LOAD_32dp32b64xENSA_20SM90_TMA_LOAD_IM2COLENS1A_INS1B_ILi2ELi4ELi3EEES1E_NSZ_INSB_IJS1F_SI_EEENSB_IJSI_SE_EEEEEEENSA_39AutoVectorizingCopyWithAssumedAlignmentILi128EEENSA_21SM90_TMA_STORE_IM2COLES2F_S2H_S2H_EEEvvEEEEvNT_6ParamsE,"aw",@nobits
	.sectionflags	@""
	.align	16
	.zero		1024


//--------------------- .nv.shared.reserved.0     --------------------------
	.section	.nv.shared.reserved.0,"aw",@nobits
	.weak		__nv_reservedSMEM_offset_0_alias
	.size		__nv_reservedSMEM_offset_0_alias, 0, 64
	.other		__nv_reservedSMEM_offset_0_alias,@"STO_CUDA_RESERVED_SHARED STV_DEFAULT"
__nv_reservedSMEM_offset_0_alias:
	.zero		0
.nv.shared.reserved.0:
	.zero		64
	.weak		__nv_reservedSMEM_tcgen05_partition
	.type		__nv_reservedSMEM_tcgen05_partition,@object
	.size		__nv_reservedSMEM_tcgen05_partition,(.L_0 - __nv_reservedSMEM_tcgen05_partition)
__nv_reservedSMEM_tcgen05_partition:
	.zero		32
.L_0:


//--------------------- .nv.global                --------------------------
	.section	.nv.global,"aw",@nobits
.nv.global:
	.type		_ZN39_INTERNAL_56bcc96f_4_k_cu_0d71894c_26934cute1_E,@object
	.size		_ZN39_INTERNAL_56bcc96f_4_k_cu_0d71894c_26934cute1_E,(_ZN39_INTERNAL_56bcc96f_4_k_cu_0d71894c_26934cuda3std3__45__cpo6cbeginE - _ZN39_INTERNAL_56bcc96f_4_k_cu_0d71894c_26934cute1_E)
_ZN39_INTERNAL_56bcc96f_4_k_cu_0d71894c_26934cute1_E:
	.zero		1
	.type		_ZN39_INTERNAL_56bcc96f_4_k_cu_0d71894c_26934cuda3std3__45__cpo6cbeginE,@object
	.size		_ZN39_INTERNAL_56bcc96f_4_k_cu_0d71894c_26934cuda3std3__45__cpo6cbeginE,(_ZN39_INTERNAL_56bcc96f_4_k_cu_0d71894c_26934cuda3std3__48in_placeE - _ZN39_INTERNAL_56bcc96f_4_k_cu_0d71894c_26934cuda3std3__45__cpo6cbeginE)
_ZN39_INTERNAL_56bcc96f_4_k_cu_0d71894c_26934cuda3std3__45__cpo6cbeginE:
	.zero		1
	.type		_ZN39_INTERNAL_56bcc96f_4_k_cu_0d71894c_26934cuda3std3__48in_placeE,@object
	.size		_ZN39_INTERNAL_56bcc96f_4_k_cu_0d71894c_26934cuda3std3__48in_placeE,(_ZN39_INTERNAL_56bcc96f_4_k_cu_0d71894c_26934cuda3std6ranges3__45__cpo9iter_moveE - _ZN39_INTERNAL_56bcc96f_4_k_cu_0d71894c_26934cuda3std3__48in_placeE)
_ZN39_INTERNAL_56bcc96f_4_k_cu_0d71894c_26934cuda3std3__48in_placeE:
	.zero		1
	.type		_ZN39_INTERNAL_56bcc96f_4_k_cu_0d71894c_26934cuda3std6ranges3__45__cpo9iter_moveE,@object
	.size		_ZN39_INTERNAL_56bcc96f_4_k_cu_0d71894c_26934cuda3std6ranges3__45__cpo9iter_moveE,(_ZN39_INTERNAL_56bcc96f_4_k_cu_0d71894c_26934cuda3std3__45__cpo5beginE - _ZN39_INTERNAL_56bcc96f_4_k_cu_0d71894c_26934cuda3std6ranges3__45__cpo9iter_moveE)
_ZN39_INTERNAL_56bcc96f_4_k_cu_0d71894c_26934cuda3std6ranges3__45__cpo9iter_moveE:
	.zero		1
	.type		_ZN39_INTERNAL_56bcc96f_4_k_cu_0d71894c_26934cuda3std3__45__cpo5beginE,@object
	.size		_ZN39_INTERNAL_56bcc96f_4_k_cu_0d71894c_26934cuda3std3__45__cpo5beginE,(_ZN39_INTERNAL_56bcc96f_4_k_cu_0d71894c_26934cuda3std3__441_GLOBAL__N__56bcc96f_4_k_cu_0d71894c_26936ignoreE - _ZN39_INTERNAL_56bcc96f_4_k_cu_0d71894c_26934cuda3std3__45__cpo5beginE)
_ZN39_INTERNAL_56bcc96f_4_k_cu_0d71894c_26934cuda3std3__45__cpo5beginE:
	.zero		1
	.type		_ZN39_INTERNAL_56bcc96f_4_k_cu_0d71894c_26934cuda3std3__441_GLOBAL__N__56bcc96f_4_k_cu_0d71894c_26936ignoreE,@object
	.size		_ZN39_INTERNAL_56bcc96f_4_k_cu_0d71894c_26934cuda3std3__441_GLOBAL__N__56bcc96f_4_k_cu_0d71894c_26936ignoreE,(_ZN39_INTERNAL_56bcc96f_4_k_cu_0d71894c_26934cute7productE - _ZN39_INTERNAL_56bcc96f_4_k_cu_0d71894c_26934cuda3std3__441_GLOBAL__N__56bcc96f_4_k_cu_0d71894c_26936ignoreE)
_ZN39_INTERNAL_56bcc96f_4_k_cu_0d71894c_26934cuda3std3__441_GLOBAL__N__56bcc96f_4_k_cu_0d71894c_26936ignoreE:
	.zero		1
	.type		_ZN39_INTERNAL_56bcc96f_4_k_cu_0d71894c_26934cute7productE,@object
	.size		_ZN39_INTERNAL_56bcc96f_4_k_cu_0d71894c_26934cute7productE,(_ZN39_INTERNAL_56bcc96f_4_k_cu_0d71894c_26934cuda3std3__45__cpo3endE - _ZN39_INTERNAL_56bcc96f_4_k_cu_0d71894c_26934cute7productE)
_ZN39_INTERNAL_56bcc96f_4_k_cu_0d71894c_26934cute7productE:
	.zero		1
	.type		_ZN39_INTERNAL_56bcc96f_4_k_cu_0d71894c_26934cuda3std3__45__cpo3endE,@object
	.size		_ZN39_INTERNAL_56bcc96f_4_k_cu_0d71894c_26934cuda3std3__45__cpo3endE,(_ZN39_INTERNAL_56bcc96f_4_k_cu_0d71894c_26934cuda3std3__419piecewise_constructE - _ZN39_INTERNAL_56bcc96f_4_k_cu_0d71894c_26934cuda3std3__45__cpo3endE)
_ZN39_INTERNAL_56bcc96f_4_k_cu_0d71894c_26934cuda3std3__45__cpo3endE:
	.zero		1
	.type		_ZN39_INTERNAL_56bcc96f_4_k_cu_0d71894c_26934cuda3std3__419piecewise_constructE,@object
	.size		_ZN39_INTERNAL_56bcc96f_4_k_cu_0d71894c_26934cuda3std3__419piecewise_constructE,(_ZN39_INTERNAL_56bcc96f_4_k_cu_0d71894c_26934cuda3std3__45__cpo4cendE - _ZN39_INTERNAL_56bcc96f_4_k_cu_0d71894c_26934cuda3std3__419piecewise_constructE)
_ZN39_INTERNAL_56bcc96f_4_k_cu_0d71894c_26934cuda3std3__419piecewise_constructE:
	.zero		1
	.type		_ZN39_INTERNAL_56bcc96f_4_k_cu_0d71894c_26934cuda3std3__45__cpo4cendE,@object
	.size		_ZN39_INTERNAL_56bcc96f_4_k_cu_0d71894c_26934cuda3std3__45__cpo4cendE,(_ZN39_INTERNAL_56bcc96f_4_k_cu_0d71894c_26934cuda3std6ranges3__45__cpo4swapE - _ZN39_INTERNAL_56bcc96f_4_k_cu_0d71894c_26934cuda3std3__45__cpo4cendE)
_ZN39_INTERNAL_56bcc96f_4_k_cu_0d71894c_26934cuda3std3__45__cpo4cendE:
	.zero		1
	.type		_ZN39_INTERNAL_56bcc96f_4_k_cu_0d71894c_26934cuda3std6ranges3__45__cpo4swapE,@object
	.size		_ZN39_INTERNAL_56bcc96f_4_k_cu_0d71894c_26934cuda3std6ranges3__45__cpo4swapE,(.L_10 - _ZN39_INTERNAL_56bcc96f_4_k_cu_0d71894c_26934cuda3std6ranges3__45__cpo4swapE)
_ZN39_INTERNAL_56bcc96f_4_k_cu_0d71894c_26934cuda3std6ranges3__45__cpo4swapE:
	.zero		1
.L_10:


//--------------------- .nv.constant0._ZN7cutlass13device_kernelINS_4conv6kernel13ConvUniversalINS1_16ConvProblemShapeILNS1_8OperatorE0ELi2EEENS1_10collective14CollectiveConvINS1_47MainloopSm100TmaUmmaWarpSpecializedImplicitGemmILS5_0ELi41ELi2ELi1ELi2EN4cute5tupleIJNSA_1CILi2EEENSC_ILi1EEESE_EEEEENSB_IJNSC_ILi256EEENSC_ILi64EEENSB_IJNSC_ILi32EEEEEEEEENS_12float_e4m3_tESM_NSA_8TiledMMAINSA_8MMA_AtomIJNSA_10MMA_TraitsINSA_25SM100_MMA_F8F6F4_2x1SM_SSEJSM_SM_fSH_SI_NSA_17integral_constantINSA_4UMMA5MajorELST_0EEESU_NSR_INSS_7ScaleInELSV_0EEESW_EEEEEENSA_6LayoutINSB_IJSE_SE_SE_EEENSB_IJNSC_ILi0EEES11_S11_EEEEENSB_IJNSA_10UnderscoreES14_S14_EEEEENS7_6detail27Sm100ImplicitGemmTileTraitsINSA_25SM100_TMA_2SM_LOAD_IM2COLENSA_14ComposedLayoutINSA_7SwizzleILi1ELi4ELi3EEENSA_18smem_ptr_flag_bitsILi8EEENSZ_INSB_IJNSC_ILi8EEESJ_EEENSB_IJSJ_SE_EEEEEEEvEENS18_INSA_18SM100_TMA_2SM_LOADES1J_vEEEENS_8epilogue10collective18CollectiveEpilogueINS1O_23Sm100TmaWarpSpecializedILi1ELi1ELi64ELb0ELb0EEEJNSB_IJNSC_ILi128EEESI_SK_EEENSB_IJNSZ_IS1T_SE_EENSZ_ISI_SE_EEEEESM_NSB_IJNSB_IJlllEEESE_S11_EEESM_S1Z_NS1O_6fusion15FusionCallbacksIS1S_NS20_17LinearCombinationISM_fSM_fLNS_15FloatRoundStyleE2EEES1U_S1X_JEEENSA_5SM1004TMEM4LOAD26SM100_TMEM_LOAD_32dp32b64xENSA_20SM90_TMA_LOAD_IM2COLENS1A_INS1B_ILi2ELi4ELi3EEES1E_NSZ_INSB_IJS1F_SI_EEENSB_IJSI_SE_EEEEEEENSA_39AutoVectorizingCopyWithAssumedAlignmentILi128EEENSA_21SM90_TMA_STORE_IM2COLES2F_S2H_S2H_EEEvvEEEEvNT_6ParamsE --------------------------
	.section	.nv.constant0._ZN7cutlass13device_kernelINS_4conv6kernel13ConvUniversalINS1_16ConvProblemShapeILNS1_8OperatorE0ELi2EEENS1_10collective14CollectiveConvINS1_47MainloopSm100TmaUmmaWarpSpecializedImplicitGemmILS5_0ELi41ELi2ELi1ELi2EN4cute5tupleIJNSA_1CILi2EEENSC_ILi1EEESE_EEEEENSB_IJNSC_ILi256EEENSC_ILi64EEENSB_IJNSC_ILi32EEEEEEEEENS_12float_e4m3_tESM_NSA_8TiledMMAINSA_8MMA_AtomIJNSA_10MMA_TraitsINSA_25SM100_MMA_F8F6F4_2x1SM_SSEJSM_SM_fSH_SI_NSA_17integral_constantINSA_4UMMA5MajorELST_0EEESU_NSR_INSS_7ScaleInELSV_0EEESW_EEEEEENSA_6LayoutINSB_IJSE_SE_SE_EEENSB_IJNSC_ILi0EEES11_S11_EEEEENSB_IJNSA_10UnderscoreES14_S14_EEEEENS7_6detail27Sm100ImplicitGemmTileTraitsINSA_25SM100_TMA_2SM_LOAD_IM2COLENSA_14ComposedLayoutINSA_7SwizzleILi1ELi4ELi3EEENSA_18smem_ptr_flag_bitsILi8EEENSZ_INSB_IJNSC_ILi8EEESJ_EEENSB_IJSJ_SE_EEEEEEEvEENS18_INSA_18SM100_TMA_2SM_LOADES1J_vEEEENS_8epilogue10collective18CollectiveEpilogueINS1O_23Sm100TmaWarpSpecializedILi1ELi1ELi64ELb0ELb0EEEJNSB_IJNSC_ILi128EEESI_SK_EEENSB_IJNSZ_IS1T_SE_EENSZ_ISI_SE_EEEEESM_NSB_IJNSB_IJlllEEESE_S11_EEESM_S1Z_NS1O_6fusion15FusionCallbacksIS1S_NS20_17LinearCombinationISM_fSM_fLNS_15FloatRoundStyleE2EEES1U_S1X_JEEENSA_5SM1004TMEM4LOAD26SM100_TMEM_LOAD_32dp32b64xENSA_20SM90_TMA_LOAD_IM2COLENS1A_INS1B_ILi2ELi4ELi3EEES1E_NSZ_INSB_IJS1F_SI_EEENSB_IJSI_SE_EEEEEEENSA_39AutoVectorizingCopyWithAssumedAlignmentILi128EEENSA_21SM90_TMA_STORE_IM2COLES2F_S2H_S2H_EEEvvEEEEvNT_6ParamsE,"a",@progbits
	.sectionflags	@""
	.align	4
.nv.constant0._ZN7cutlass13device_kernelINS_4conv6kernel13ConvUniversalINS1_16ConvProblemShapeILNS1_8OperatorE0ELi2EEENS1_10collective14CollectiveConvINS1_47MainloopSm100TmaUmmaWarpSpecializedImplicitGemmILS5_0ELi41ELi2ELi1ELi2EN4cute5tupleIJNSA_1CILi2EEENSC_ILi1EEESE_EEEEENSB_IJNSC_ILi256EEENSC_ILi64EEENSB_IJNSC_ILi32EEEEEEEEENS_12float_e4m3_tESM_NSA_8TiledMMAINSA_8MMA_AtomIJNSA_10MMA_TraitsINSA_25SM100_MMA_F8F6F4_2x1SM_SSEJSM_SM_fSH_SI_NSA_17integral_constantINSA_4UMMA5MajorELST_0EEESU_NSR_INSS_7ScaleInELSV_0EEESW_EEEEEENSA_6LayoutINSB_IJSE_SE_SE_EEENSB_IJNSC_ILi0EEES11_S11_EEEEENSB_IJNSA_10UnderscoreES14_S14_EEEEENS7_6detail27Sm100ImplicitGemmTileTraitsINSA_25SM100_TMA_2SM_LOAD_IM2COLENSA_14ComposedLayoutINSA_7SwizzleILi1ELi4ELi3EEENSA_18smem_ptr_flag_bitsILi8EEENSZ_INSB_IJNSC_ILi8EEESJ_EEENSB_IJSJ_SE_EEEEEEEvEENS18_INSA_18SM100_TMA_2SM_LOADES1J_vEEEENS_8epilogue10collective18CollectiveEpilogueINS1O_23Sm100TmaWarpSpecializedILi1ELi1ELi64ELb0ELb0EEEJNSB_IJNSC_ILi128EEESI_SK_EEENSB_IJNSZ_IS1T_SE_EENSZ_ISI_SE_EEEEESM_NSB_IJNSB_IJlllEEESE_S11_EEESM_S1Z_NS1O_6fusion15FusionCallbacksIS1S_NS20_17LinearCombinationISM_fSM_fLNS_15FloatRoundStyleE2EEES1U_S1X_JEEENSA_5SM1004TMEM4LOAD26SM100_TMEM_LOAD_32dp32b64xENSA_20SM90_TMA_LOAD_IM2COLENS1A_INS1B_ILi2ELi4ELi3EEES1E_NSZ_INSB_IJS1F_SI_EEENSB_IJSI_SE_EEEEEEENSA_39AutoVectorizingCopyWithAssumedAlignmentILi128EEENSA_21SM90_TMA_STORE_IM2COLES2F_S2H_S2H_EEEvvEEEEvNT_6ParamsE:
	.zero		2944


//--------------------- SYMBOLS --------------------------

	.type		.nv.reservedSmem.offset0,@object
	.size		.nv.reservedSmem.offset0,0x4
	.type		.nv.reservedSmem.cap,@object
	.size		.nv.reservedSmem.cap,0x4
	.type		__assertfail,@function
